//
// Generated by NVIDIA NVVM Compiler
//
// Compiler Build ID: CL-36424714
// Cuda compilation tools, release 13.0, V13.0.88
// Based on NVVM 20.0.0
//

.version 9.0
.target sm_100
.address_size 64

	// .globl	k_search_step_4_0_9_f_enc_vel_f
.global .align 4 .b8 __cudart_i2opi_f[24] = {65, 144, 67, 60, 153, 149, 98, 219, 192, 221, 52, 245, 209, 87, 39, 252, 41, 21, 68, 78, 110, 131, 249, 162};

.visible .entry k_search_step_4_0_9_f_enc_vel_f(
	.param .u64 .ptr .align 1 k_search_step_4_0_9_f_enc_vel_f_param_0,
	.param .u64 .ptr .align 1 k_search_step_4_0_9_f_enc_vel_f_param_1,
	.param .u64 .ptr .align 1 k_search_step_4_0_9_f_enc_vel_f_param_2,
	.param .u64 .ptr .align 1 k_search_step_4_0_9_f_enc_vel_f_param_3,
	.param .u64 .ptr .align 1 k_search_step_4_0_9_f_enc_vel_f_param_4,
	.param .u64 .ptr .align 1 k_search_step_4_0_9_f_enc_vel_f_param_5,
	.param .u64 .ptr .align 1 k_search_step_4_0_9_f_enc_vel_f_param_6,
	.param .u64 .ptr .align 1 k_search_step_4_0_9_f_enc_vel_f_param_7,
	.param .u32 k_search_step_4_0_9_f_enc_vel_f_param_8
)
{
	.local .align 4 .b8 	__local_depot0[28];
	.reg .b64 	%SP;
	.reg .b64 	%SPL;
	.reg .pred 	%p<67>;
	.reg .b32 	%r<318>;
	.reg .b32 	%f<244>;
	.reg .b64 	%rd<184>;
	.reg .b64 	%fd<17>;

	mov.u64 	%SPL, __local_depot0;
	ld.param.u64 	%rd73, [k_search_step_4_0_9_f_enc_vel_f_param_0];
	ld.param.u64 	%rd74, [k_search_step_4_0_9_f_enc_vel_f_param_1];
	ld.param.u64 	%rd76, [k_search_step_4_0_9_f_enc_vel_f_param_5];
	ld.param.u64 	%rd78, [k_search_step_4_0_9_f_enc_vel_f_param_7];
	ld.param.u32 	%r107, [k_search_step_4_0_9_f_enc_vel_f_param_8];
	add.u64 	%rd1, %SPL, 0;
	mov.u32 	%r108, %ntid.x;
	mov.u32 	%r109, %ctaid.x;
	mov.u32 	%r110, %tid.x;
	mad.lo.s32 	%r1, %r108, %r109, %r110;
	setp.ge.s32 	%p1, %r1, %r107;
	@%p1 bra 	$L__BB0_67;
	cvta.to.global.u64 	%rd80, %rd74;
	cvta.to.global.u64 	%rd81, %rd76;
	cvta.to.global.u64 	%rd82, %rd78;
	cvta.to.global.u64 	%rd83, %rd73;
	mul.wide.s32 	%rd84, %r1, 4;
	add.s64 	%rd2, %rd81, %rd84;
	ld.global.f32 	%f1, [%rd2];
	mul.wide.s32 	%rd3, %r107, 4;
	add.s64 	%rd4, %rd2, %rd3;
	ld.global.f32 	%f2, [%rd4];
	add.s64 	%rd5, %rd4, %rd3;
	ld.global.f32 	%f3, [%rd5];
	add.s64 	%rd6, %rd5, %rd3;
	ld.global.f32 	%f4, [%rd6];
	ld.global.f32 	%f5, [%rd83];
	add.s64 	%rd7, %rd80, %rd84;
	ld.global.f32 	%f51, [%rd7];
	sub.f32 	%f52, %f1, %f51;
	add.s64 	%rd8, %rd82, %rd84;
	ld.global.f32 	%f53, [%rd8];
	fma.rn.f32 	%f6, %f52, %f52, %f53;
	st.global.f32 	[%rd8], %f6;
	neg.f32 	%f54, %f5;
	add.f32 	%f7, %f2, %f3;
	add.f32 	%f55, %f7, %f4;
	mul.f32 	%f8, %f55, %f54;
	mul.f32 	%f56, %f8, 0f3F22F983;
	cvt.rni.s32.f32 	%r293, %f56;
	cvt.rn.f32.s32 	%f57, %r293;
	fma.rn.f32 	%f58, %f57, 0fBFC90FDA, %f8;
	fma.rn.f32 	%f59, %f57, 0fB3A22168, %f58;
	fma.rn.f32 	%f237, %f57, 0fA7C234C5, %f59;
	abs.f32 	%f10, %f8;
	setp.ltu.f32 	%p2, %f10, 0f47CE4780;
	mov.u32 	%r289, %r293;
	mov.f32 	%f236, %f237;
	@%p2 bra 	$L__BB0_9;
	setp.neu.f32 	%p3, %f10, 0f7F800000;
	@%p3 bra 	$L__BB0_4;
	mov.f32 	%f62, 0f00000000;
	mul.rn.f32 	%f236, %f8, %f62;
	mov.b32 	%r289, 0;
	bra.uni 	$L__BB0_9;
$L__BB0_4:
	mov.b32 	%r3, %f8;
	mov.b64 	%rd162, 0;
	mov.b32 	%r286, 0;
	mov.u64 	%rd160, __cudart_i2opi_f;
	shl.b32 	%r113, %r3, 8;
	or.b32  	%r114, %r113, -2147483648;
	mov.u64 	%rd161, %rd1;
$L__BB0_5:
	.pragma "nounroll";
	ld.global.nc.u32 	%r112, [%rd160];
	mad.wide.u32 	%rd87, %r112, %r114, %rd162;
	shr.u64 	%rd162, %rd87, 32;
	st.local.u32 	[%rd161], %rd87;
	add.s32 	%r286, %r286, 1;
	add.s64 	%rd161, %rd161, 4;
	add.s64 	%rd160, %rd160, 4;
	setp.ne.s32 	%p4, %r286, 6;
	@%p4 bra 	$L__BB0_5;
	shr.u32 	%r115, %r3, 23;
	st.local.u32 	[%rd1+24], %rd162;
	and.b32  	%r6, %r115, 31;
	and.b32  	%r116, %r115, 224;
	add.s32 	%r117, %r116, -128;
	shr.u32 	%r118, %r117, 5;
	mul.wide.u32 	%rd88, %r118, 4;
	sub.s64 	%rd15, %rd1, %rd88;
	ld.local.u32 	%r287, [%rd15+24];
	ld.local.u32 	%r288, [%rd15+20];
	setp.eq.s32 	%p5, %r6, 0;
	@%p5 bra 	$L__BB0_8;
	shf.l.wrap.b32 	%r287, %r288, %r287, %r6;
	ld.local.u32 	%r119, [%rd15+16];
	shf.l.wrap.b32 	%r288, %r119, %r288, %r6;
$L__BB0_8:
	shr.u32 	%r120, %r287, 30;
	shf.l.wrap.b32 	%r121, %r288, %r287, 2;
	shl.b32 	%r122, %r288, 2;
	shr.u32 	%r123, %r121, 31;
	add.s32 	%r124, %r123, %r120;
	neg.s32 	%r125, %r124;
	setp.lt.s32 	%p6, %r3, 0;
	selp.b32 	%r289, %r125, %r124, %p6;
	xor.b32  	%r126, %r121, %r3;
	shr.s32 	%r127, %r121, 31;
	xor.b32  	%r128, %r127, %r121;
	xor.b32  	%r129, %r127, %r122;
	cvt.u64.u32 	%rd89, %r128;
	shl.b64 	%rd90, %rd89, 32;
	cvt.u64.u32 	%rd91, %r129;
	or.b64  	%rd92, %rd90, %rd91;
	cvt.rn.f64.s64 	%fd1, %rd92;
	mul.f64 	%fd2, %fd1, 0d3BF921FB54442D19;
	cvt.rn.f32.f64 	%f60, %fd2;
	neg.f32 	%f61, %f60;
	setp.lt.s32 	%p7, %r126, 0;
	selp.f32 	%f236, %f61, %f60, %p7;
$L__BB0_9:
	add.s32 	%r131, %r289, 1;
	mul.rn.f32 	%f63, %f236, %f236;
	and.b32  	%r132, %r289, 1;
	setp.eq.b32 	%p9, %r132, 1;
	selp.f32 	%f64, %f236, 0f3F800000, %p9;
	fma.rn.f32 	%f65, %f63, %f64, 0f00000000;
	fma.rn.f32 	%f66, %f63, 0f37CBAC00, 0fBAB607ED;
	selp.f32 	%f67, 0fB94D4153, %f66, %p9;
	selp.f32 	%f68, 0f3C0885E4, 0f3D2AAABB, %p9;
	fma.rn.f32 	%f69, %f67, %f63, %f68;
	selp.f32 	%f70, 0fBE2AAAA8, 0fBEFFFFFF, %p9;
	fma.rn.f32 	%f71, %f69, %f63, %f70;
	fma.rn.f32 	%f72, %f71, %f65, %f64;
	and.b32  	%r133, %r131, 2;
	setp.eq.s32 	%p10, %r133, 0;
	mov.f32 	%f73, 0f00000000;
	sub.f32 	%f74, %f73, %f72;
	selp.f32 	%f75, %f72, %f74, %p10;
	mul.f32 	%f76, %f1, %f75;
	add.s64 	%rd16, %rd7, %rd3;
	ld.global.f32 	%f77, [%rd16];
	sub.f32 	%f78, %f76, %f77;
	fma.rn.f32 	%f14, %f78, %f78, %f6;
	st.global.f32 	[%rd8], %f14;
	@%p2 bra 	$L__BB0_17;
	setp.neu.f32 	%p11, %f10, 0f7F800000;
	@%p11 bra 	$L__BB0_12;
	mov.f32 	%f81, 0f00000000;
	mul.rn.f32 	%f237, %f8, %f81;
	mov.b32 	%r293, 0;
	bra.uni 	$L__BB0_17;
$L__BB0_12:
	mov.b32 	%r15, %f8;
	shl.b32 	%r135, %r15, 8;
	or.b32  	%r16, %r135, -2147483648;
	mov.b64 	%rd165, 0;
	mov.b32 	%r290, 0;
	mov.u64 	%rd163, __cudart_i2opi_f;
	mov.u64 	%rd164, %rd1;
$L__BB0_13:
	.pragma "nounroll";
	ld.global.nc.u32 	%r136, [%rd163];
	mad.wide.u32 	%rd95, %r136, %r16, %rd165;
	shr.u64 	%rd165, %rd95, 32;
	st.local.u32 	[%rd164], %rd95;
	add.s32 	%r290, %r290, 1;
	add.s64 	%rd164, %rd164, 4;
	add.s64 	%rd163, %rd163, 4;
	setp.ne.s32 	%p12, %r290, 6;
	@%p12 bra 	$L__BB0_13;
	shr.u32 	%r137, %r15, 23;
	st.local.u32 	[%rd1+24], %rd165;
	and.b32  	%r19, %r137, 31;
	and.b32  	%r138, %r137, 224;
	add.s32 	%r139, %r138, -128;
	shr.u32 	%r140, %r139, 5;
	mul.wide.u32 	%rd96, %r140, 4;
	sub.s64 	%rd23, %rd1, %rd96;
	ld.local.u32 	%r291, [%rd23+24];
	ld.local.u32 	%r292, [%rd23+20];
	setp.eq.s32 	%p13, %r19, 0;
	@%p13 bra 	$L__BB0_16;
	shf.l.wrap.b32 	%r291, %r292, %r291, %r19;
	ld.local.u32 	%r141, [%rd23+16];
	shf.l.wrap.b32 	%r292, %r141, %r292, %r19;
$L__BB0_16:
	shr.u32 	%r142, %r291, 30;
	shf.l.wrap.b32 	%r143, %r292, %r291, 2;
	shl.b32 	%r144, %r292, 2;
	shr.u32 	%r145, %r143, 31;
	add.s32 	%r146, %r145, %r142;
	neg.s32 	%r147, %r146;
	setp.lt.s32 	%p14, %r15, 0;
	selp.b32 	%r293, %r147, %r146, %p14;
	xor.b32  	%r148, %r143, %r15;
	shr.s32 	%r149, %r143, 31;
	xor.b32  	%r150, %r149, %r143;
	xor.b32  	%r151, %r149, %r144;
	cvt.u64.u32 	%rd97, %r150;
	shl.b64 	%rd98, %rd97, 32;
	cvt.u64.u32 	%rd99, %r151;
	or.b64  	%rd100, %rd98, %rd99;
	cvt.rn.f64.s64 	%fd3, %rd100;
	mul.f64 	%fd4, %fd3, 0d3BF921FB54442D19;
	cvt.rn.f32.f64 	%f79, %fd4;
	neg.f32 	%f80, %f79;
	setp.lt.s32 	%p15, %r148, 0;
	selp.f32 	%f237, %f80, %f79, %p15;
$L__BB0_17:
	mul.rn.f32 	%f82, %f237, %f237;
	and.b32  	%r153, %r293, 1;
	setp.eq.b32 	%p16, %r153, 1;
	selp.f32 	%f83, 0f3F800000, %f237, %p16;
	fma.rn.f32 	%f84, %f82, %f83, 0f00000000;
	fma.rn.f32 	%f85, %f82, 0f37CBAC00, 0fBAB607ED;
	selp.f32 	%f86, %f85, 0fB94D4153, %p16;
	selp.f32 	%f87, 0f3D2AAABB, 0f3C0885E4, %p16;
	fma.rn.f32 	%f88, %f86, %f82, %f87;
	selp.f32 	%f89, 0fBEFFFFFF, 0fBE2AAAA8, %p16;
	fma.rn.f32 	%f90, %f88, %f82, %f89;
	fma.rn.f32 	%f91, %f90, %f84, %f83;
	and.b32  	%r154, %r293, 2;
	setp.eq.s32 	%p17, %r154, 0;
	mov.f32 	%f92, 0f00000000;
	sub.f32 	%f93, %f92, %f91;
	selp.f32 	%f94, %f91, %f93, %p17;
	mul.f32 	%f95, %f1, %f94;
	add.s64 	%rd24, %rd16, %rd3;
	ld.global.f32 	%f96, [%rd24];
	sub.f32 	%f97, %f95, %f96;
	fma.rn.f32 	%f18, %f97, %f97, %f14;
	st.global.f32 	[%rd8], %f18;
	sub.f32 	%f98, %f7, %f4;
	mul.f32 	%f19, %f5, %f98;
	mul.f32 	%f99, %f19, 0f3F22F983;
	cvt.rni.s32.f32 	%r301, %f99;
	cvt.rn.f32.s32 	%f100, %r301;
	fma.rn.f32 	%f101, %f100, 0fBFC90FDA, %f19;
	fma.rn.f32 	%f102, %f100, 0fB3A22168, %f101;
	fma.rn.f32 	%f239, %f100, 0fA7C234C5, %f102;
	abs.f32 	%f21, %f19;
	setp.ltu.f32 	%p18, %f21, 0f47CE4780;
	mov.u32 	%r297, %r301;
	mov.f32 	%f238, %f239;
	@%p18 bra 	$L__BB0_25;
	setp.neu.f32 	%p19, %f21, 0f7F800000;
	@%p19 bra 	$L__BB0_20;
	mov.f32 	%f105, 0f00000000;
	mul.rn.f32 	%f238, %f19, %f105;
	mov.b32 	%r297, 0;
	bra.uni 	$L__BB0_25;
$L__BB0_20:
	mov.b32 	%r29, %f19;
	mov.b64 	%rd168, 0;
	mov.b32 	%r294, 0;
	mov.u64 	%rd166, __cudart_i2opi_f;
	shl.b32 	%r157, %r29, 8;
	or.b32  	%r158, %r157, -2147483648;
	mov.u64 	%rd167, %rd1;
$L__BB0_21:
	.pragma "nounroll";
	ld.global.nc.u32 	%r156, [%rd166];
	mad.wide.u32 	%rd103, %r156, %r158, %rd168;
	shr.u64 	%rd168, %rd103, 32;
	st.local.u32 	[%rd167], %rd103;
	add.s32 	%r294, %r294, 1;
	add.s64 	%rd167, %rd167, 4;
	add.s64 	%rd166, %rd166, 4;
	setp.ne.s32 	%p20, %r294, 6;
	@%p20 bra 	$L__BB0_21;
	shr.u32 	%r159, %r29, 23;
	st.local.u32 	[%rd1+24], %rd168;
	and.b32  	%r32, %r159, 31;
	and.b32  	%r160, %r159, 224;
	add.s32 	%r161, %r160, -128;
	shr.u32 	%r162, %r161, 5;
	mul.wide.u32 	%rd104, %r162, 4;
	sub.s64 	%rd31, %rd1, %rd104;
	ld.local.u32 	%r295, [%rd31+24];
	ld.local.u32 	%r296, [%rd31+20];
	setp.eq.s32 	%p21, %r32, 0;
	@%p21 bra 	$L__BB0_24;
	shf.l.wrap.b32 	%r295, %r296, %r295, %r32;
	ld.local.u32 	%r163, [%rd31+16];
	shf.l.wrap.b32 	%r296, %r163, %r296, %r32;
$L__BB0_24:
	shr.u32 	%r164, %r295, 30;
	shf.l.wrap.b32 	%r165, %r296, %r295, 2;
	shl.b32 	%r166, %r296, 2;
	shr.u32 	%r167, %r165, 31;
	add.s32 	%r168, %r167, %r164;
	neg.s32 	%r169, %r168;
	setp.lt.s32 	%p22, %r29, 0;
	selp.b32 	%r297, %r169, %r168, %p22;
	xor.b32  	%r170, %r165, %r29;
	shr.s32 	%r171, %r165, 31;
	xor.b32  	%r172, %r171, %r165;
	xor.b32  	%r173, %r171, %r166;
	cvt.u64.u32 	%rd105, %r172;
	shl.b64 	%rd106, %rd105, 32;
	cvt.u64.u32 	%rd107, %r173;
	or.b64  	%rd108, %rd106, %rd107;
	cvt.rn.f64.s64 	%fd5, %rd108;
	mul.f64 	%fd6, %fd5, 0d3BF921FB54442D19;
	cvt.rn.f32.f64 	%f103, %fd6;
	neg.f32 	%f104, %f103;
	setp.lt.s32 	%p23, %r170, 0;
	selp.f32 	%f238, %f104, %f103, %p23;
$L__BB0_25:
	add.s32 	%r175, %r297, 1;
	mul.rn.f32 	%f106, %f238, %f238;
	and.b32  	%r176, %r297, 1;
	setp.eq.b32 	%p25, %r176, 1;
	selp.f32 	%f107, %f238, 0f3F800000, %p25;
	fma.rn.f32 	%f108, %f106, %f107, 0f00000000;
	fma.rn.f32 	%f109, %f106, 0f37CBAC00, 0fBAB607ED;
	selp.f32 	%f110, 0fB94D4153, %f109, %p25;
	selp.f32 	%f111, 0f3C0885E4, 0f3D2AAABB, %p25;
	fma.rn.f32 	%f112, %f110, %f106, %f111;
	selp.f32 	%f113, 0fBE2AAAA8, 0fBEFFFFFF, %p25;
	fma.rn.f32 	%f114, %f112, %f106, %f113;
	fma.rn.f32 	%f115, %f114, %f108, %f107;
	and.b32  	%r177, %r175, 2;
	setp.eq.s32 	%p26, %r177, 0;
	mov.f32 	%f116, 0f00000000;
	sub.f32 	%f117, %f116, %f115;
	selp.f32 	%f118, %f115, %f117, %p26;
	mul.f32 	%f119, %f1, %f118;
	add.s64 	%rd32, %rd24, %rd3;
	ld.global.f32 	%f120, [%rd32];
	sub.f32 	%f121, %f119, %f120;
	fma.rn.f32 	%f25, %f121, %f121, %f18;
	st.global.f32 	[%rd8], %f25;
	@%p18 bra 	$L__BB0_33;
	setp.neu.f32 	%p27, %f21, 0f7F800000;
	@%p27 bra 	$L__BB0_28;
	mov.f32 	%f124, 0f00000000;
	mul.rn.f32 	%f239, %f19, %f124;
	mov.b32 	%r301, 0;
	bra.uni 	$L__BB0_33;
$L__BB0_28:
	mov.b32 	%r41, %f19;
	shl.b32 	%r179, %r41, 8;
	or.b32  	%r42, %r179, -2147483648;
	mov.b64 	%rd171, 0;
	mov.b32 	%r298, 0;
	mov.u64 	%rd169, __cudart_i2opi_f;
	mov.u64 	%rd170, %rd1;
$L__BB0_29:
	.pragma "nounroll";
	ld.global.nc.u32 	%r180, [%rd169];
	mad.wide.u32 	%rd111, %r180, %r42, %rd171;
	shr.u64 	%rd171, %rd111, 32;
	st.local.u32 	[%rd170], %rd111;
	add.s32 	%r298, %r298, 1;
	add.s64 	%rd170, %rd170, 4;
	add.s64 	%rd169, %rd169, 4;
	setp.ne.s32 	%p28, %r298, 6;
	@%p28 bra 	$L__BB0_29;
	shr.u32 	%r181, %r41, 23;
	st.local.u32 	[%rd1+24], %rd171;
	and.b32  	%r45, %r181, 31;
	and.b32  	%r182, %r181, 224;
	add.s32 	%r183, %r182, -128;
	shr.u32 	%r184, %r183, 5;
	mul.wide.u32 	%rd112, %r184, 4;
	sub.s64 	%rd39, %rd1, %rd112;
	ld.local.u32 	%r299, [%rd39+24];
	ld.local.u32 	%r300, [%rd39+20];
	setp.eq.s32 	%p29, %r45, 0;
	@%p29 bra 	$L__BB0_32;
	shf.l.wrap.b32 	%r299, %r300, %r299, %r45;
	ld.local.u32 	%r185, [%rd39+16];
	shf.l.wrap.b32 	%r300, %r185, %r300, %r45;
$L__BB0_32:
	shr.u32 	%r186, %r299, 30;
	shf.l.wrap.b32 	%r187, %r300, %r299, 2;
	shl.b32 	%r188, %r300, 2;
	shr.u32 	%r189, %r187, 31;
	add.s32 	%r190, %r189, %r186;
	neg.s32 	%r191, %r190;
	setp.lt.s32 	%p30, %r41, 0;
	selp.b32 	%r301, %r191, %r190, %p30;
	xor.b32  	%r192, %r187, %r41;
	shr.s32 	%r193, %r187, 31;
	xor.b32  	%r194, %r193, %r187;
	xor.b32  	%r195, %r193, %r188;
	cvt.u64.u32 	%rd113, %r194;
	shl.b64 	%rd114, %rd113, 32;
	cvt.u64.u32 	%rd115, %r195;
	or.b64  	%rd116, %rd114, %rd115;
	cvt.rn.f64.s64 	%fd7, %rd116;
	mul.f64 	%fd8, %fd7, 0d3BF921FB54442D19;
	cvt.rn.f32.f64 	%f122, %fd8;
	neg.f32 	%f123, %f122;
	setp.lt.s32 	%p31, %r192, 0;
	selp.f32 	%f239, %f123, %f122, %p31;
$L__BB0_33:
	mul.rn.f32 	%f125, %f239, %f239;
	and.b32  	%r197, %r301, 1;
	setp.eq.b32 	%p32, %r197, 1;
	selp.f32 	%f126, 0f3F800000, %f239, %p32;
	fma.rn.f32 	%f127, %f125, %f126, 0f00000000;
	fma.rn.f32 	%f128, %f125, 0f37CBAC00, 0fBAB607ED;
	selp.f32 	%f129, %f128, 0fB94D4153, %p32;
	selp.f32 	%f130, 0f3D2AAABB, 0f3C0885E4, %p32;
	fma.rn.f32 	%f131, %f129, %f125, %f130;
	selp.f32 	%f132, 0fBEFFFFFF, 0fBE2AAAA8, %p32;
	fma.rn.f32 	%f133, %f131, %f125, %f132;
	fma.rn.f32 	%f134, %f133, %f127, %f126;
	and.b32  	%r198, %r301, 2;
	setp.eq.s32 	%p33, %r198, 0;
	mov.f32 	%f135, 0f00000000;
	sub.f32 	%f136, %f135, %f134;
	selp.f32 	%f137, %f134, %f136, %p33;
	mul.f32 	%f138, %f1, %f137;
	add.s64 	%rd40, %rd32, %rd3;
	ld.global.f32 	%f139, [%rd40];
	sub.f32 	%f140, %f138, %f139;
	fma.rn.f32 	%f29, %f140, %f140, %f25;
	st.global.f32 	[%rd8], %f29;
	sub.f32 	%f141, %f2, %f3;
	add.f32 	%f142, %f141, %f4;
	mul.f32 	%f30, %f5, %f142;
	mul.f32 	%f143, %f30, 0f3F22F983;
	cvt.rni.s32.f32 	%r309, %f143;
	cvt.rn.f32.s32 	%f144, %r309;
	fma.rn.f32 	%f145, %f144, 0fBFC90FDA, %f30;
	fma.rn.f32 	%f146, %f144, 0fB3A22168, %f145;
	fma.rn.f32 	%f241, %f144, 0fA7C234C5, %f146;
	abs.f32 	%f32, %f30;
	setp.ltu.f32 	%p34, %f32, 0f47CE4780;
	mov.u32 	%r305, %r309;
	mov.f32 	%f240, %f241;
	@%p34 bra 	$L__BB0_41;
	setp.neu.f32 	%p35, %f32, 0f7F800000;
	@%p35 bra 	$L__BB0_36;
	mov.f32 	%f149, 0f00000000;
	mul.rn.f32 	%f240, %f30, %f149;
	mov.b32 	%r305, 0;
	bra.uni 	$L__BB0_41;
$L__BB0_36:
	mov.b32 	%r55, %f30;
	mov.b64 	%rd174, 0;
	mov.b32 	%r302, 0;
	mov.u64 	%rd172, __cudart_i2opi_f;
	shl.b32 	%r201, %r55, 8;
	or.b32  	%r202, %r201, -2147483648;
	mov.u64 	%rd173, %rd1;
$L__BB0_37:
	.pragma "nounroll";
	ld.global.nc.u32 	%r200, [%rd172];
	mad.wide.u32 	%rd119, %r200, %r202, %rd174;
	shr.u64 	%rd174, %rd119, 32;
	st.local.u32 	[%rd173], %rd119;
	add.s32 	%r302, %r302, 1;
	add.s64 	%rd173, %rd173, 4;
	add.s64 	%rd172, %rd172, 4;
	setp.ne.s32 	%p36, %r302, 6;
	@%p36 bra 	$L__BB0_37;
	shr.u32 	%r203, %r55, 23;
	st.local.u32 	[%rd1+24], %rd174;
	and.b32  	%r58, %r203, 31;
	and.b32  	%r204, %r203, 224;
	add.s32 	%r205, %r204, -128;
	shr.u32 	%r206, %r205, 5;
	mul.wide.u32 	%rd120, %r206, 4;
	sub.s64 	%rd47, %rd1, %rd120;
	ld.local.u32 	%r303, [%rd47+24];
	ld.local.u32 	%r304, [%rd47+20];
	setp.eq.s32 	%p37, %r58, 0;
	@%p37 bra 	$L__BB0_40;
	shf.l.wrap.b32 	%r303, %r304, %r303, %r58;
	ld.local.u32 	%r207, [%rd47+16];
	shf.l.wrap.b32 	%r304, %r207, %r304, %r58;
$L__BB0_40:
	shr.u32 	%r208, %r303, 30;
	shf.l.wrap.b32 	%r209, %r304, %r303, 2;
	shl.b32 	%r210, %r304, 2;
	shr.u32 	%r211, %r209, 31;
	add.s32 	%r212, %r211, %r208;
	neg.s32 	%r213, %r212;
	setp.lt.s32 	%p38, %r55, 0;
	selp.b32 	%r305, %r213, %r212, %p38;
	xor.b32  	%r214, %r209, %r55;
	shr.s32 	%r215, %r209, 31;
	xor.b32  	%r216, %r215, %r209;
	xor.b32  	%r217, %r215, %r210;
	cvt.u64.u32 	%rd121, %r216;
	shl.b64 	%rd122, %rd121, 32;
	cvt.u64.u32 	%rd123, %r217;
	or.b64  	%rd124, %rd122, %rd123;
	cvt.rn.f64.s64 	%fd9, %rd124;
	mul.f64 	%fd10, %fd9, 0d3BF921FB54442D19;
	cvt.rn.f32.f64 	%f147, %fd10;
	neg.f32 	%f148, %f147;
	setp.lt.s32 	%p39, %r214, 0;
	selp.f32 	%f240, %f148, %f147, %p39;
$L__BB0_41:
	add.s32 	%r219, %r305, 1;
	mul.rn.f32 	%f150, %f240, %f240;
	and.b32  	%r220, %r305, 1;
	setp.eq.b32 	%p41, %r220, 1;
	selp.f32 	%f151, %f240, 0f3F800000, %p41;
	fma.rn.f32 	%f152, %f150, %f151, 0f00000000;
	fma.rn.f32 	%f153, %f150, 0f37CBAC00, 0fBAB607ED;
	selp.f32 	%f154, 0fB94D4153, %f153, %p41;
	selp.f32 	%f155, 0f3C0885E4, 0f3D2AAABB, %p41;
	fma.rn.f32 	%f156, %f154, %f150, %f155;
	selp.f32 	%f157, 0fBE2AAAA8, 0fBEFFFFFF, %p41;
	fma.rn.f32 	%f158, %f156, %f150, %f157;
	fma.rn.f32 	%f159, %f158, %f152, %f151;
	and.b32  	%r221, %r219, 2;
	setp.eq.s32 	%p42, %r221, 0;
	mov.f32 	%f160, 0f00000000;
	sub.f32 	%f161, %f160, %f159;
	selp.f32 	%f162, %f159, %f161, %p42;
	mul.f32 	%f163, %f1, %f162;
	add.s64 	%rd48, %rd40, %rd3;
	ld.global.f32 	%f164, [%rd48];
	sub.f32 	%f165, %f163, %f164;
	fma.rn.f32 	%f36, %f165, %f165, %f29;
	st.global.f32 	[%rd8], %f36;
	@%p34 bra 	$L__BB0_49;
	setp.neu.f32 	%p43, %f32, 0f7F800000;
	@%p43 bra 	$L__BB0_44;
	mov.f32 	%f168, 0f00000000;
	mul.rn.f32 	%f241, %f30, %f168;
	mov.b32 	%r309, 0;
	bra.uni 	$L__BB0_49;
$L__BB0_44:
	mov.b32 	%r67, %f30;
	shl.b32 	%r223, %r67, 8;
	or.b32  	%r68, %r223, -2147483648;
	mov.b64 	%rd177, 0;
	mov.b32 	%r306, 0;
	mov.u64 	%rd175, __cudart_i2opi_f;
	mov.u64 	%rd176, %rd1;
$L__BB0_45:
	.pragma "nounroll";
	ld.global.nc.u32 	%r224, [%rd175];
	mad.wide.u32 	%rd127, %r224, %r68, %rd177;
	shr.u64 	%rd177, %rd127, 32;
	st.local.u32 	[%rd176], %rd127;
	add.s32 	%r306, %r306, 1;
	add.s64 	%rd176, %rd176, 4;
	add.s64 	%rd175, %rd175, 4;
	setp.ne.s32 	%p44, %r306, 6;
	@%p44 bra 	$L__BB0_45;
	shr.u32 	%r225, %r67, 23;
	st.local.u32 	[%rd1+24], %rd177;
	and.b32  	%r71, %r225, 31;
	and.b32  	%r226, %r225, 224;
	add.s32 	%r227, %r226, -128;
	shr.u32 	%r228, %r227, 5;
	mul.wide.u32 	%rd128, %r228, 4;
	sub.s64 	%rd55, %rd1, %rd128;
	ld.local.u32 	%r307, [%rd55+24];
	ld.local.u32 	%r308, [%rd55+20];
	setp.eq.s32 	%p45, %r71, 0;
	@%p45 bra 	$L__BB0_48;
	shf.l.wrap.b32 	%r307, %r308, %r307, %r71;
	ld.local.u32 	%r229, [%rd55+16];
	shf.l.wrap.b32 	%r308, %r229, %r308, %r71;
$L__BB0_48:
	shr.u32 	%r230, %r307, 30;
	shf.l.wrap.b32 	%r231, %r308, %r307, 2;
	shl.b32 	%r232, %r308, 2;
	shr.u32 	%r233, %r231, 31;
	add.s32 	%r234, %r233, %r230;
	neg.s32 	%r235, %r234;
	setp.lt.s32 	%p46, %r67, 0;
	selp.b32 	%r309, %r235, %r234, %p46;
	xor.b32  	%r236, %r231, %r67;
	shr.s32 	%r237, %r231, 31;
	xor.b32  	%r238, %r237, %r231;
	xor.b32  	%r239, %r237, %r232;
	cvt.u64.u32 	%rd129, %r238;
	shl.b64 	%rd130, %rd129, 32;
	cvt.u64.u32 	%rd131, %r239;
	or.b64  	%rd132, %rd130, %rd131;
	cvt.rn.f64.s64 	%fd11, %rd132;
	mul.f64 	%fd12, %fd11, 0d3BF921FB54442D19;
	cvt.rn.f32.f64 	%f166, %fd12;
	neg.f32 	%f167, %f166;
	setp.lt.s32 	%p47, %r236, 0;
	selp.f32 	%f241, %f167, %f166, %p47;
$L__BB0_49:
	mul.rn.f32 	%f169, %f241, %f241;
	and.b32  	%r241, %r309, 1;
	setp.eq.b32 	%p48, %r241, 1;
	selp.f32 	%f170, 0f3F800000, %f241, %p48;
	fma.rn.f32 	%f171, %f169, %f170, 0f00000000;
	fma.rn.f32 	%f172, %f169, 0f37CBAC00, 0fBAB607ED;
	selp.f32 	%f173, %f172, 0fB94D4153, %p48;
	selp.f32 	%f174, 0f3D2AAABB, 0f3C0885E4, %p48;
	fma.rn.f32 	%f175, %f173, %f169, %f174;
	selp.f32 	%f176, 0fBEFFFFFF, 0fBE2AAAA8, %p48;
	fma.rn.f32 	%f177, %f175, %f169, %f176;
	fma.rn.f32 	%f178, %f177, %f171, %f170;
	and.b32  	%r242, %r309, 2;
	setp.eq.s32 	%p49, %r242, 0;
	mov.f32 	%f179, 0f00000000;
	sub.f32 	%f180, %f179, %f178;
	selp.f32 	%f181, %f178, %f180, %p49;
	mul.f32 	%f182, %f1, %f181;
	add.s64 	%rd56, %rd48, %rd3;
	ld.global.f32 	%f183, [%rd56];
	sub.f32 	%f184, %f182, %f183;
	fma.rn.f32 	%f40, %f184, %f184, %f36;
	st.global.f32 	[%rd8], %f40;
	add.f32 	%f185, %f3, %f4;
	sub.f32 	%f186, %f185, %f2;
	mul.f32 	%f41, %f5, %f186;
	mul.f32 	%f187, %f41, 0f3F22F983;
	cvt.rni.s32.f32 	%r317, %f187;
	cvt.rn.f32.s32 	%f188, %r317;
	fma.rn.f32 	%f189, %f188, 0fBFC90FDA, %f41;
	fma.rn.f32 	%f190, %f188, 0fB3A22168, %f189;
	fma.rn.f32 	%f243, %f188, 0fA7C234C5, %f190;
	abs.f32 	%f43, %f41;
	setp.ltu.f32 	%p50, %f43, 0f47CE4780;
	mov.u32 	%r313, %r317;
	mov.f32 	%f242, %f243;
	@%p50 bra 	$L__BB0_57;
	setp.neu.f32 	%p51, %f43, 0f7F800000;
	@%p51 bra 	$L__BB0_52;
	mov.f32 	%f193, 0f00000000;
	mul.rn.f32 	%f242, %f41, %f193;
	mov.b32 	%r313, 0;
	bra.uni 	$L__BB0_57;
$L__BB0_52:
	mov.b32 	%r81, %f41;
	shl.b32 	%r244, %r81, 8;
	or.b32  	%r82, %r244, -2147483648;
	mov.b64 	%rd180, 0;
	mov.b32 	%r310, 0;
	mov.u64 	%rd178, __cudart_i2opi_f;
	mov.u64 	%rd179, %rd1;
$L__BB0_53:
	.pragma "nounroll";
	ld.global.nc.u32 	%r245, [%rd178];
	mad.wide.u32 	%rd135, %r245, %r82, %rd180;
	shr.u64 	%rd180, %rd135, 32;
	st.local.u32 	[%rd179], %rd135;
	add.s32 	%r310, %r310, 1;
	add.s64 	%rd179, %rd179, 4;
	add.s64 	%rd178, %rd178, 4;
	setp.ne.s32 	%p52, %r310, 6;
	@%p52 bra 	$L__BB0_53;
	shr.u32 	%r246, %r81, 23;
	st.local.u32 	[%rd1+24], %rd180;
	and.b32  	%r85, %r246, 31;
	and.b32  	%r247, %r246, 224;
	add.s32 	%r248, %r247, -128;
	shr.u32 	%r249, %r248, 5;
	mul.wide.u32 	%rd136, %r249, 4;
	sub.s64 	%rd63, %rd1, %rd136;
	ld.local.u32 	%r311, [%rd63+24];
	ld.local.u32 	%r312, [%rd63+20];
	setp.eq.s32 	%p53, %r85, 0;
	@%p53 bra 	$L__BB0_56;
	shf.l.wrap.b32 	%r311, %r312, %r311, %r85;
	ld.local.u32 	%r250, [%rd63+16];
	shf.l.wrap.b32 	%r312, %r250, %r312, %r85;
$L__BB0_56:
	shr.u32 	%r251, %r311, 30;
	shf.l.wrap.b32 	%r252, %r312, %r311, 2;
	shl.b32 	%r253, %r312, 2;
	shr.u32 	%r254, %r252, 31;
	add.s32 	%r255, %r254, %r251;
	neg.s32 	%r256, %r255;
	setp.lt.s32 	%p54, %r81, 0;
	selp.b32 	%r313, %r256, %r255, %p54;
	xor.b32  	%r257, %r252, %r81;
	shr.s32 	%r258, %r252, 31;
	xor.b32  	%r259, %r258, %r252;
	xor.b32  	%r260, %r258, %r253;
	cvt.u64.u32 	%rd137, %r259;
	shl.b64 	%rd138, %rd137, 32;
	cvt.u64.u32 	%rd139, %r260;
	or.b64  	%rd140, %rd138, %rd139;
	cvt.rn.f64.s64 	%fd13, %rd140;
	mul.f64 	%fd14, %fd13, 0d3BF921FB54442D19;
	cvt.rn.f32.f64 	%f191, %fd14;
	neg.f32 	%f192, %f191;
	setp.lt.s32 	%p55, %r257, 0;
	selp.f32 	%f242, %f192, %f191, %p55;
$L__BB0_57:
	setp.ltu.f32 	%p56, %f43, 0f47CE4780;
	add.s32 	%r262, %r313, 1;
	mul.rn.f32 	%f194, %f242, %f242;
	and.b32  	%r263, %r313, 1;
	setp.eq.b32 	%p57, %r263, 1;
	selp.f32 	%f195, %f242, 0f3F800000, %p57;
	fma.rn.f32 	%f196, %f194, %f195, 0f00000000;
	fma.rn.f32 	%f197, %f194, 0f37CBAC00, 0fBAB607ED;
	selp.f32 	%f198, 0fB94D4153, %f197, %p57;
	selp.f32 	%f199, 0f3C0885E4, 0f3D2AAABB, %p57;
	fma.rn.f32 	%f200, %f198, %f194, %f199;
	selp.f32 	%f201, 0fBE2AAAA8, 0fBEFFFFFF, %p57;
	fma.rn.f32 	%f202, %f200, %f194, %f201;
	fma.rn.f32 	%f203, %f202, %f196, %f195;
	and.b32  	%r264, %r262, 2;
	setp.eq.s32 	%p58, %r264, 0;
	mov.f32 	%f204, 0f00000000;
	sub.f32 	%f205, %f204, %f203;
	selp.f32 	%f206, %f203, %f205, %p58;
	mul.f32 	%f207, %f1, %f206;
	add.s64 	%rd64, %rd56, %rd3;
	ld.global.f32 	%f208, [%rd64];
	sub.f32 	%f209, %f207, %f208;
	fma.rn.f32 	%f47, %f209, %f209, %f40;
	st.global.f32 	[%rd8], %f47;
	@%p56 bra 	$L__BB0_65;
	setp.neu.f32 	%p59, %f43, 0f7F800000;
	@%p59 bra 	$L__BB0_60;
	mov.f32 	%f212, 0f00000000;
	mul.rn.f32 	%f243, %f41, %f212;
	mov.b32 	%r317, 0;
	bra.uni 	$L__BB0_65;
$L__BB0_60:
	mov.b32 	%r94, %f41;
	shl.b32 	%r266, %r94, 8;
	or.b32  	%r95, %r266, -2147483648;
	mov.b64 	%rd183, 0;
	mov.b32 	%r314, 0;
	mov.u64 	%rd181, __cudart_i2opi_f;
	mov.u64 	%rd182, %rd1;
$L__BB0_61:
	.pragma "nounroll";
	ld.global.nc.u32 	%r267, [%rd181];
	mad.wide.u32 	%rd143, %r267, %r95, %rd183;
	shr.u64 	%rd183, %rd143, 32;
	st.local.u32 	[%rd182], %rd143;
	add.s32 	%r314, %r314, 1;
	add.s64 	%rd182, %rd182, 4;
	add.s64 	%rd181, %rd181, 4;
	setp.ne.s32 	%p60, %r314, 6;
	@%p60 bra 	$L__BB0_61;
	shr.u32 	%r268, %r94, 23;
	st.local.u32 	[%rd1+24], %rd183;
	and.b32  	%r98, %r268, 31;
	and.b32  	%r269, %r268, 224;
	add.s32 	%r270, %r269, -128;
	shr.u32 	%r271, %r270, 5;
	mul.wide.u32 	%rd144, %r271, 4;
	sub.s64 	%rd71, %rd1, %rd144;
	ld.local.u32 	%r315, [%rd71+24];
	ld.local.u32 	%r316, [%rd71+20];
	setp.eq.s32 	%p61, %r98, 0;
	@%p61 bra 	$L__BB0_64;
	shf.l.wrap.b32 	%r315, %r316, %r315, %r98;
	ld.local.u32 	%r272, [%rd71+16];
	shf.l.wrap.b32 	%r316, %r272, %r316, %r98;
$L__BB0_64:
	shr.u32 	%r273, %r315, 30;
	shf.l.wrap.b32 	%r274, %r316, %r315, 2;
	shl.b32 	%r275, %r316, 2;
	shr.u32 	%r276, %r274, 31;
	add.s32 	%r277, %r276, %r273;
	neg.s32 	%r278, %r277;
	setp.lt.s32 	%p62, %r94, 0;
	selp.b32 	%r317, %r278, %r277, %p62;
	xor.b32  	%r279, %r274, %r94;
	shr.s32 	%r280, %r274, 31;
	xor.b32  	%r281, %r280, %r274;
	xor.b32  	%r282, %r280, %r275;
	cvt.u64.u32 	%rd145, %r281;
	shl.b64 	%rd146, %rd145, 32;
	cvt.u64.u32 	%rd147, %r282;
	or.b64  	%rd148, %rd146, %rd147;
	cvt.rn.f64.s64 	%fd15, %rd148;
	mul.f64 	%fd16, %fd15, 0d3BF921FB54442D19;
	cvt.rn.f32.f64 	%f210, %fd16;
	neg.f32 	%f211, %f210;
	setp.lt.s32 	%p63, %r279, 0;
	selp.f32 	%f243, %f211, %f210, %p63;
$L__BB0_65:
	ld.param.u64 	%rd159, [k_search_step_4_0_9_f_enc_vel_f_param_6];
	mul.rn.f32 	%f213, %f243, %f243;
	and.b32  	%r284, %r317, 1;
	setp.eq.b32 	%p64, %r284, 1;
	selp.f32 	%f214, 0f3F800000, %f243, %p64;
	fma.rn.f32 	%f215, %f213, %f214, 0f00000000;
	fma.rn.f32 	%f216, %f213, 0f37CBAC00, 0fBAB607ED;
	selp.f32 	%f217, %f216, 0fB94D4153, %p64;
	selp.f32 	%f218, 0f3D2AAABB, 0f3C0885E4, %p64;
	fma.rn.f32 	%f219, %f217, %f213, %f218;
	selp.f32 	%f220, 0fBEFFFFFF, 0fBE2AAAA8, %p64;
	fma.rn.f32 	%f221, %f219, %f213, %f220;
	fma.rn.f32 	%f222, %f221, %f215, %f214;
	and.b32  	%r285, %r317, 2;
	setp.eq.s32 	%p65, %r285, 0;
	mov.f32 	%f223, 0f00000000;
	sub.f32 	%f224, %f223, %f222;
	selp.f32 	%f225, %f222, %f224, %p65;
	mul.f32 	%f226, %f1, %f225;
	add.s64 	%rd149, %rd64, %rd3;
	ld.global.f32 	%f227, [%rd149];
	sub.f32 	%f228, %f226, %f227;
	fma.rn.f32 	%f229, %f228, %f228, %f47;
	st.global.f32 	[%rd8], %f229;
	cvta.to.global.u64 	%rd150, %rd159;
	mul.wide.s32 	%rd151, %r1, 4;
	add.s64 	%rd72, %rd150, %rd151;
	ld.global.f32 	%f230, [%rd72];
	setp.geu.f32 	%p66, %f229, %f230;
	@%p66 bra 	$L__BB0_67;
	ld.param.u64 	%rd158, [k_search_step_4_0_9_f_enc_vel_f_param_4];
	ld.global.f32 	%f231, [%rd2];
	cvta.to.global.u64 	%rd152, %rd158;
	add.s64 	%rd154, %rd152, %rd151;
	st.global.f32 	[%rd154], %f231;
	ld.global.f32 	%f232, [%rd4];
	add.s64 	%rd155, %rd154, %rd3;
	st.global.f32 	[%rd155], %f232;
	ld.global.f32 	%f233, [%rd5];
	add.s64 	%rd156, %rd155, %rd3;
	st.global.f32 	[%rd156], %f233;
	ld.global.f32 	%f234, [%rd6];
	add.s64 	%rd157, %rd156, %rd3;
	st.global.f32 	[%rd157], %f234;
	ld.global.f32 	%f235, [%rd8];
	st.global.f32 	[%rd72], %f235;
$L__BB0_67:
	ret;

}


// ===== COMPILED SASS (sm_100) =====

	.target	sm_100

	.elftype	@"ET_EXEC"


//--------------------- .note.nv.tkinfo           --------------------------
	.section	.note.nv.tkinfo,"",@"SHT_NOTE"
	.sectionflags	@"SHF_NOTE_NV_TKINFO"
	.tkinfo
        /*0018*/ 	.word	0x00000002
        /*0030*/ 	.string	""
        /*0030*/ 	.string	"ptxas"
        /*0030*/ 	.string	"Cuda compilation tools, release 13.0, V13.0.88"
        /*0030*/ 	.string	"Build cuda_13.0.r13.0/compiler.36424714_0"
        /*0030*/ 	.string	"-arch sm_100 -m 64 "



//--------------------- .note.nv.cuinfo           --------------------------
	.section	.note.nv.cuinfo,"",@"SHT_NOTE"
	.sectionflags	@"SHF_NOTE_NV_CUINFO"
        /*0018*/ 	.short	0x0002
        /*001a*/ 	.short	0x0064
        /*001c*/ 	.short	0x0082
	.zero		2


//--------------------- .nv.info                  --------------------------
	.section	.nv.info,"",@"SHT_CUDA_INFO"
	.align	4


	//----- nvinfo : EIATTR_REGCOUNT
	.align		4
        /*0000*/ 	.byte	0x04, 0x2f
        /*0002*/ 	.short	(.L_2 - .L_1)
	.align		4
.L_1:
        /*0004*/ 	.word	index@(k_search_step_4_0_9_f_enc_vel_f)
        /*0008*/ 	.word	0x00000027


	//----- nvinfo : EIATTR_FRAME_SIZE
	.align		4
.L_2:
        /*000c*/ 	.byte	0x04, 0x11
        /*000e*/ 	.short	(.L_4 - .L_3)
	.align		4
.L_3:
        /*0010*/ 	.word	index@(k_search_step_4_0_9_f_enc_vel_f)
        /*0014*/ 	.word	0x00000000


	//----- nvinfo : EIATTR_MIN_STACK_SIZE
	.align		4
.L_4:
        /*0018*/ 	.byte	0x04, 0x12
        /*001a*/ 	.short	(.L_6 - .L_5)
	.align		4
.L_5:
        /*001c*/ 	.word	index@(k_search_step_4_0_9_f_enc_vel_f)
        /*0020*/ 	.word	0x00000000
.L_6:


//--------------------- .nv.compat                --------------------------
	.section	.nv.compat,"",@"SHT_CUDA_COMPAT_INFO"
	.align	4
        /*0000*/ 	.byte	0x02, 0x09, 0x00, 0x00, 0x02, 0x02, 0x01, 0x00, 0x02, 0x05, 0x05, 0x00, 0x03, 0x07, 0x01, 0x01
        /*0010*/ 	.byte	0x02, 0x03, 0x00, 0x00, 0x02, 0x06, 0x01, 0x00, 0x04, 0x0b, 0x08, 0x00, 0x01, 0x00, 0x00, 0x00
        /*0020*/ 	.byte	0x00, 0x00, 0x00, 0x00


//--------------------- .nv.info.k_search_step_4_0_9_f_enc_vel_f --------------------------
	.section	.nv.info.k_search_step_4_0_9_f_enc_vel_f,"",@"SHT_CUDA_INFO"
	.sectionflags	@""
	.align	4


	//----- nvinfo : EIATTR_CUDA_API_VERSION
	.align		4
        /*0000*/ 	.byte	0x04, 0x37
        /*0002*/ 	.short	(.L_8 - .L_7)
.L_7:
        /*0004*/ 	.word	0x00000082


	//----- nvinfo : EIATTR_KPARAM_INFO
	.align		4
.L_8:
        /*0008*/ 	.byte	0x04, 0x17
        /*000a*/ 	.short	(.L_10 - .L_9)
.L_9:
        /*000c*/ 	.word	0x00000000
        /*0010*/ 	.short	0x0008
        /*0012*/ 	.short	0x0040
        /*0014*/ 	.byte	0x00, 0xf0, 0x11, 0x00


	//----- nvinfo : EIATTR_KPARAM_INFO
	.align		4
.L_10:
        /*0018*/ 	.byte	0x04, 0x17
        /*001a*/ 	.short	(.L_12 - .L_11)
.L_11:
        /*001c*/ 	.word	0x00000000
        /*0020*/ 	.short	0x0007
        /*0022*/ 	.short	0x0038
        /*0024*/ 	.byte	0x00, 0xf5, 0x21, 0x00


	//----- nvinfo : EIATTR_KPARAM_INFO
	.align		4
.L_12:
        /*0028*/ 	.byte	0x04, 0x17
        /*002a*/ 	.short	(.L_14 - .L_13)
.L_13:
        /*002c*/ 	.word	0x00000000
        /*0030*/ 	.short	0x0006
        /*0032*/ 	.short	0x0030
        /*0034*/ 	.byte	0x00, 0xf5, 0x21, 0x00


	//----- nvinfo : EIATTR_KPARAM_INFO
	.align		4
.L_14:
        /*0038*/ 	.byte	0x04, 0x17
        /*003a*/ 	.short	(.L_16 - .L_15)
.L_15:
        /*003c*/ 	.word	0x00000000
        /*0040*/ 	.short	0x0005
        /*0042*/ 	.short	0x0028
        /*0044*/ 	.byte	0x00, 0xf5, 0x21, 0x00


	//----- nvinfo : EIATTR_KPARAM_INFO
	.align		4
.L_16:
        /*0048*/ 	.byte	0x04, 0x17
        /*004a*/ 	.short	(.L_18 - .L_17)
.L_17:
        /*004c*/ 	.word	0x00000000
        /*0050*/ 	.short	0x0004
        /*0052*/ 	.short	0x0020
        /*0054*/ 	.byte	0x00, 0xf5, 0x21, 0x00


	//----- nvinfo : EIATTR_KPARAM_INFO
	.align		4
.L_18:
        /*0058*/ 	.byte	0x04, 0x17
        /*005a*/ 	.short	(.L_20 - .L_19)
.L_19:
        /*005c*/ 	.word	0x00000000
        /*0060*/ 	.short	0x0003
        /*0062*/ 	.short	0x0018
        /*0064*/ 	.byte	0x00, 0xf5, 0x21, 0x00


	//----- nvinfo : EIATTR_KPARAM_INFO
	.align		4
.L_20:
        /*0068*/ 	.byte	0x04, 0x17
        /*006a*/ 	.short	(.L_22 - .L_21)
.L_21:
        /*006c*/ 	.word	0x00000000
        /*0070*/ 	.short	0x0002
        /*0072*/ 	.short	0x0010
        /*0074*/ 	.byte	0x00, 0xf5, 0x21, 0x00


	//----- nvinfo : EIATTR_KPARAM_INFO
	.align		4
.L_22:
        /*0078*/ 	.byte	0x04, 0x17
        /*007a*/ 	.short	(.L_24 - .L_23)
.L_23:
        /*007c*/ 	.word	0x00000000
        /*0080*/ 	.short	0x0001
        /*0082*/ 	.short	0x0008
        /*0084*/ 	.byte	0x00, 0xf5, 0x21, 0x00


	//----- nvinfo : EIATTR_KPARAM_INFO
	.align		4
.L_24:
        /*0088*/ 	.byte	0x04, 0x17
        /*008a*/ 	.short	(.L_26 - .L_25)
.L_25:
        /*008c*/ 	.word	0x00000000
        /*0090*/ 	.short	0x0000
        /*0092*/ 	.short	0x0000
        /*0094*/ 	.byte	0x00, 0xf5, 0x21, 0x00


	//----- nvinfo : EIATTR_SPARSE_MMA_MASK
	.align		4
.L_26:
        /*0098*/ 	.byte	0x03, 0x50
        /*009a*/ 	.short	0x0000


	//----- nvinfo : EIATTR_MAXREG_COUNT
	.align		4
        /*009c*/ 	.byte	0x03, 0x1b
        /*009e*/ 	.short	0x00ff


	//----- nvinfo : EIATTR_MERCURY_ISA_VERSION
	.align		4
        /*00a0*/ 	.byte	0x03, 0x5f
        /*00a2*/ 	.short	0x0101


	//----- nvinfo : EIATTR_VRC_CTA_INIT_COUNT
	.align		4
        /*00a4*/ 	.byte	0x02, 0x4a
	.zero		1
	.zero		1


	//----- nvinfo : EIATTR_EXIT_INSTR_OFFSETS
	.align		4
        /*00a8*/ 	.byte	0x04, 0x1c
        /*00aa*/ 	.short	(.L_28 - .L_27)


	//   ....[0]....
.L_27:
        /*00ac*/ 	.word	0x00000070


	//   ....[1]....
        /*00b0*/ 	.word	0x00004360


	//   ....[2]....
        /*00b4*/ 	.word	0x00004490


	//----- nvinfo : EIATTR_CRS_STACK_SIZE
	.align		4
.L_28:
        /*00b8*/ 	.byte	0x04, 0x1e
        /*00ba*/ 	.short	(.L_30 - .L_29)
.L_29:
        /*00bc*/ 	.word	0x00000000


	//----- nvinfo : EIATTR_CBANK_PARAM_SIZE
	.align		4
.L_30:
        /*00c0*/ 	.byte	0x03, 0x19
        /*00c2*/ 	.short	0x0044


	//----- nvinfo : EIATTR_PARAM_CBANK
	.align		4
        /*00c4*/ 	.byte	0x04, 0x0a
        /*00c6*/ 	.short	(.L_32 - .L_31)
	.align		4
.L_31:
        /*00c8*/ 	.word	index@(.nv.constant0.k_search_step_4_0_9_f_enc_vel_f)
        /*00cc*/ 	.short	0x0380
        /*00ce*/ 	.short	0x0044


	//----- nvinfo : EIATTR_SW_WAR
	.align		4
.L_32:
        /*00d0*/ 	.byte	0x04, 0x36
        /*00d2*/ 	.short	(.L_34 - .L_33)
.L_33:
        /*00d4*/ 	.word	0x00000008
.L_34:


//--------------------- .nv.callgraph             --------------------------
	.section	.nv.callgraph,"",@"SHT_CUDA_CALLGRAPH"
	.align	4
	.sectionentsize	8
	.align		4
        /*0000*/ 	.word	0x00000000
	.align		4
        /*0004*/ 	.word	0xffffffff
	.align		4
        /*0008*/ 	.word	0x00000000
	.align		4
        /*000c*/ 	.word	0xfffffffe
	.align		4
        /*0010*/ 	.word	0x00000000
	.align		4
        /*0014*/ 	.word	0xfffffffd
	.align		4
        /*0018*/ 	.word	0x00000000
	.align		4
        /*001c*/ 	.word	0xfffffffc


//--------------------- .nv.constant4             --------------------------
	.section	.nv.constant4,"a",@progbits
	.align	8
	.align		8
.nv.constant4:
        /*0000*/ 	.dword	__cudart_i2opi_f


//--------------------- .text.k_search_step_4_0_9_f_enc_vel_f --------------------------
	.section	.text.k_search_step_4_0_9_f_enc_vel_f,"ax",@progbits
	.align	128
        .global         k_search_step_4_0_9_f_enc_vel_f
        .type           k_search_step_4_0_9_f_enc_vel_f,@function
        .size           k_search_step_4_0_9_f_enc_vel_f,(.L_x_41 - k_search_step_4_0_9_f_enc_vel_f)
        .other          k_search_step_4_0_9_f_enc_vel_f,@"STO_CUDA_ENTRY STV_DEFAULT"
k_search_step_4_0_9_f_enc_vel_f:
.text.k_search_step_4_0_9_f_enc_vel_f:
[----:B------:R-:W-:Y:S01]  /*0000*/  LDC R1, c[0x0][0x37c] ;  /* 0x0000df00ff017b82 */ /* 0x000fe20000000800 */
[----:B------:R-:W0:Y:S01]  /*0010*/  S2R R30, SR_CTAID.X ;  /* 0x00000000001e7919 */ /* 0x000e220000002500 */
[----:B------:R-:W0:Y:S01]  /*0020*/  LDCU UR4, c[0x0][0x360] ;  /* 0x00006c00ff0477ac */ /* 0x000e220008000800 */
[----:B------:R-:W0:Y:S01]  /*0030*/  S2R R3, SR_TID.X ;  /* 0x0000000000037919 */ /* 0x000e220000002100 */
[----:B------:R-:W1:Y:S01]  /*0040*/  LDCU UR12, c[0x0][0x3c0] ;  /* 0x00007800ff0c77ac */ /* 0x000e620008000800 */
[----:B0-----:R-:W-:-:S05]  /*0050*/  IMAD R30, R30, UR4, R3 ;  /* 0x000000041e1e7c24 */ /* 0x001fca000f8e0203 */
[----:B-1----:R-:W-:-:S13]  /*0060*/  ISETP.GE.AND P0, PT, R30, UR12, PT ;  /* 0x0000000c1e007c0c */ /* 0x002fda000bf06270 */
[----:B------:R-:W-:Y:S05]  /*0070*/  @P0 EXIT ;  /* 0x000000000000094d */ /* 0x000fea0003800000 */
[----:B------:R-:W0:Y:S01]  /*0080*/  LDC.64 R12, c[0x0][0x3a8] ;  /* 0x0000ea00ff0c7b82 */ /* 0x000e220000000a00 */
[----:B------:R-:W1:Y:S01]  /*0090*/  LDCU.64 UR8, c[0x0][0x358] ;  /* 0x00006b00ff0877ac */ /* 0x000e620008000a00 */
[----:B------:R-:W-:Y:S02]  /*00a0*/  IMAD.U32 R15, RZ, RZ, UR12 ;  /* 0x0000000cff0f7e24 */ /* 0x000fe4000f8e00ff */
[----:B------:R-:W-:Y:S02]  /*00b0*/  IMAD.U32 R17, RZ, RZ, UR12 ;  /* 0x0000000cff117e24 */ /* 0x000fe4000f8e00ff */
[----:B------:R-:W-:Y:S02]  /*00c0*/  IMAD.U32 R19, RZ, RZ, UR12 ;  /* 0x0000000cff137e24 */ /* 0x000fe4000f8e00ff */
[----:B------:R-:W2:Y:S08]  /*00d0*/  LDC.64 R2, c[0x0][0x380] ;  /* 0x0000e000ff027b82 */ /* 0x000eb00000000a00 */
[----:B------:R-:W3:Y:S01]  /*00e0*/  LDC.64 R22, c[0x0][0x388] ;  /* 0x0000e200ff167b82 */ /* 0x000ee20000000a00 */
[----:B0-----:R-:W-:-:S07]  /*00f0*/  IMAD.WIDE R12, R30, 0x4, R12 ;  /* 0x000000041e0c7825 */ /* 0x001fce00078e020c */
[----:B------:R-:W0:Y:S01]  /*0100*/  LDC.64 R20, c[0x0][0x3b8] ;  /* 0x0000ee00ff147b82 */ /* 0x000e220000000a00 */
[----:B-1----:R-:W4:Y:S01]  /*0110*/  LDG.E R10, desc[UR8][R12.64] ;  /* 0x000000080c0a7981 */ /* 0x002f22000c1e1900 */
[----:B------:R-:W-:-:S03]  /*0120*/  IMAD.WIDE R14, R15, 0x4, R12 ;  /* 0x000000040f0e7825 */ /* 0x000fc600078e020c */
[----:B--2---:R-:W2:Y:S01]  /*0130*/  LDG.E R2, desc[UR8][R2.64] ;  /* 0x0000000802027981 */ /* 0x004ea2000c1e1900 */
[----:B------:R-:W-:-:S03]  /*0140*/  IMAD.WIDE R16, R17, 0x4, R14 ;  /* 0x0000000411107825 */ /* 0x000fc600078e020e */
[----:B------:R-:W5:Y:S04]  /*0150*/  LDG.E R29, desc[UR8][R14.64] ;  /* 0x000000080e1d7981 */ /* 0x000f68000c1e1900 */
[----:B------:R-:W5:Y:S01]  /*0160*/  LDG.E R28, desc[UR8][R16.64] ;  /* 0x00000008101c7981 */ /* 0x000f62000c1e1900 */
[----:B------:R-:W-:-:S05]  /*0170*/  IMAD.WIDE R18, R19, 0x4, R16 ;  /* 0x0000000413127825 */ /* 0x000fca00078e0210 */
[----:B------:R-:W4:Y:S01]  /*0180*/  LDG.E R11, desc[UR8][R18.64] ;  /* 0x00000008120b7981 */ /* 0x000f22000c1e1900 */
[----:B---3--:R-:W-:-:S04]  /*0190*/  IMAD.WIDE R22, R30, 0x4, R22 ;  /* 0x000000041e167825 */ /* 0x008fc800078e0216 */
[----:B0-----:R-:W-:Y:S01]  /*01a0*/  IMAD.WIDE R20, R30, 0x4, R20 ;  /* 0x000000041e147825 */ /* 0x001fe200078e0214 */
[----:B------:R-:W3:Y:S04]  /*01b0*/  LDG.E R5, desc[UR8][R22.64] ;  /* 0x0000000816057981 */ /* 0x000ee8000c1e1900 */
[----:B------:R-:W3:Y:S01]  /*01c0*/  LDG.E R4, desc[UR8][R20.64] ;  /* 0x0000000814047981 */ /* 0x000ee2000c1e1900 */
[----:B------:R-:W-:Y:S01]  /*01d0*/  BSSY.RECONVERGENT B0, `(.L_x_0) ;  /* 0x0000075000007945 */ /* 0x000fe20003800200 */
[----:B--2---:R-:W-:Y:S01]  /*01e0*/  R2UR UR6, R2 ;  /* 0x00000000020672ca */ /* 0x004fe200000e0000 */
[----:B-----5:R-:W-:-:S04]  /*01f0*/  FADD R0, R29, R28 ;  /* 0x0000001c1d007221 */ /* 0x020fc80000000000 */
[----:B----4-:R-:W-:-:S08]  /*0200*/  FADD R0, R11, R0 ;  /* 0x000000000b007221 */ /* 0x010fd00000000000 */
[----:B------:R-:W-:-:S04]  /*0210*/  FMUL R0, R0, -UR6 ;  /* 0x8000000600007c20 */ /* 0x000fc80008400000 */
[----:B------:R-:W-:Y:S01]  /*0220*/  FMUL R31, R0, 0.63661974668502807617 ;  /* 0x3f22f983001f7820 */ /* 0x000fe20000400000 */
[----:B---3--:R-:W-:-:S05]  /*0230*/  FADD R5, R10, -R5 ;  /* 0x800000050a057221 */ /* 0x008fca0000000000 */
[----:B------:R-:W0:Y:S01]  /*0240*/  F2I.NTZ R31, R31 ;  /* 0x0000001f001f7305 */ /* 0x000e220000203100 */
[----:B------:R-:W-:-:S05]  /*0250*/  FFMA R25, R5, R5, R4 ;  /* 0x0000000505197223 */ /* 0x000fca0000000004 */
[----:B------:R1:W-:Y:S01]  /*0260*/  STG.E desc[UR8][R20.64], R25 ;  /* 0x0000001914007986 */ /* 0x0003e2000c101908 */
[----:B------:R-:W-:Y:S02]  /*0270*/  FSETP.GE.AND P0, PT, |R0|, 105615, PT ;  /* 0x47ce47800000780b */ /* 0x000fe40003f06200 */
[----:B0-----:R-:W-:-:S05]  /*0280*/  I2FP.F32.S32 R3, R31 ;  /* 0x0000001f00037245 */ /* 0x001fca0000201400 */
[----:B------:R-:W-:-:S04]  /*0290*/  FFMA R2, R3, -1.5707962512969970703, R0 ;  /* 0xbfc90fda03027823 */ /* 0x000fc80000000000 */
[----:B------:R-:W-:-:S04]  /*02a0*/  FFMA R2, R3, -7.5497894158615963534e-08, R2 ;  /* 0xb3a2216803027823 */ /* 0x000fc80000000002 */
[----:B------:R-:W-:Y:S01]  /*02b0*/  FFMA R24, R3, -5.3903029534742383927e-15, R2 ;  /* 0xa7c234c503187823 */ /* 0x000fe20000000002 */
[----:B------:R-:W-:Y:S01]  /*02c0*/  IMAD.MOV.U32 R32, RZ, RZ, R31 ;  /* 0x000000ffff207224 */ /* 0x000fe200078e001f */
[----:B------:R-:W-:-:S03]  /*02d0*/  P2R R3, PR, RZ, 0x1 ;  /* 0x00000001ff037803 */ /* 0x000fc60000000000 */
[----:B------:R-:W-:Y:S01]  /*02e0*/  MOV R2, R24 ;  /* 0x0000001800027202 */ /* 0x000fe20000000f00 */
[----:B-1----:R-:W-:Y:S06]  /*02f0*/  @!P0 BRA `(.L_x_1) ;  /* 0x0000000400888947 */ /* 0x002fec0003800000 */
[----:B------:R-:W-:-:S13]  /*0300*/  FSETP.NEU.AND P0, PT, |R0|, +INF , PT ;  /* 0x7f8000000000780b */ /* 0x000fda0003f0d200 */
[----:B------:R-:W-:Y:S01]  /*0310*/  @!P0 FMUL R2, RZ, R0 ;  /* 0x00000000ff028220 */ /* 0x000fe20000400000 */
[----:B------:R-:W-:Y:S01]  /*0320*/  @!P0 IMAD.MOV.U32 R31, RZ, RZ, RZ ;  /* 0x000000ffff1f8224 */ /* 0x000fe200078e00ff */
[----:B------:R-:W-:Y:S06]  /*0330*/  @!P0 BRA `(.L_x_1) ;  /* 0x0000000400788947 */ /* 0x000fec0003800000 */
[----:B------:R-:W-:Y:S01]  /*0340*/  IMAD.SHL.U32 R2, R0, 0x100, RZ ;  /* 0x0000010000027824 */ /* 0x000fe200078e00ff */
[----:B------:R-:W0:Y:S01]  /*0350*/  LDCU.64 UR10, c[0x4][URZ] ;  /* 0x01000000ff0a77ac */ /* 0x000e220008000a00 */
[----:B------:R-:W-:Y:S02]  /*0360*/  IMAD.MOV.U32 R33, RZ, RZ, RZ ;  /* 0x000000ffff217224 */ /* 0x000fe400078e00ff */
[----:B------:R-:W-:Y:S01]  /*0370*/  IMAD.MOV.U32 R34, RZ, RZ, RZ ;  /* 0x000000ffff227224 */ /* 0x000fe200078e00ff */
[----:B------:R-:W-:Y:S01]  /*0380*/  LOP3.LUT R31, R2, 0x80000000, RZ, 0xfc, !PT ;  /* 0x80000000021f7812 */ /* 0x000fe200078efcff */
[----:B------:R-:W-:Y:S01]  /*0390*/  UMOV UR5, URZ ;  /* 0x000000ff00057c82 */ /* 0x000fe20008000000 */
[----:B------:R-:W-:-:S05]  /*03a0*/  UMOV UR4, URZ ;  /* 0x000000ff00047c82 */ /* 0x000fca0008000000 */
.L_x_2:
[----:B0-----:R-:W-:Y:S01]  /*03b0*/  MOV R2, UR10 ;  /* 0x0000000a00027c02 */ /* 0x001fe20008000f00 */
[----:B------:R-:W-:-:S05]  /*03c0*/  IMAD.U32 R3, RZ, RZ, UR11 ;  /* 0x0000000bff037e24 */ /* 0x000fca000f8e00ff */
[----:B------:R-:W2:Y:S01]  /*03d0*/  LDG.E.CONSTANT R2, desc[UR8][R2.64] ;  /* 0x0000000802027981 */ /* 0x000ea2000c1e9900 */
[----:B------:R-:W-:Y:S01]  /*03e0*/  UIADD3 UR4, UPT, UPT, UR4, 0x1, URZ ;  /* 0x0000000104047890 */ /* 0x000fe2000fffe0ff */
[C---:B------:R-:W-:Y:S01]  /*03f0*/  ISETP.EQ.AND P1, PT, R34.reuse, 0x4, PT ;  /* 0x000000042200780c */ /* 0x040fe20003f22270 */
[----:B------:R-:W-:Y:S01]  /*0400*/  UIADD3 UR10, UP1, UPT, UR10, 0x4, URZ ;  /* 0x000000040a0a7890 */ /* 0x000fe2000ff3e0ff */
[C---:B------:R-:W-:Y:S01]  /*0410*/  ISETP.EQ.AND P2, PT, R34.reuse, 0x8, PT ;  /* 0x000000082200780c */ /* 0x040fe20003f42270 */
[----:B------:R-:W-:Y:S01]  /*0420*/  UISETP.NE.AND UP0, UPT, UR4, 0x6, UPT ;  /* 0x000000060400788c */ /* 0x000fe2000bf05270 */
[C---:B------:R-:W-:Y:S01]  /*0430*/  ISETP.EQ.AND P3, PT, R34.reuse, 0xc, PT ;  /* 0x0000000c2200780c */ /* 0x040fe20003f62270 */
[----:B------:R-:W-:Y:S01]  /*0440*/  UIADD3.X UR11, UPT, UPT, URZ, UR11, URZ, UP1, !UPT ;  /* 0x0000000bff0b7290 */ /* 0x000fe20008ffe4ff */
[C---:B------:R-:W-:Y:S02]  /*0450*/  ISETP.EQ.AND P4, PT, R34.reuse, 0x10, PT ;  /* 0x000000102200780c */ /* 0x040fe40003f82270 */
[----:B------:R-:W-:Y:S01]  /*0460*/  ISETP.EQ.AND P5, PT, R34, 0x14, PT ;  /* 0x000000142200780c */ /* 0x000fe20003fa2270 */
[----:B--2---:R-:W-:-:S03]  /*0470*/  IMAD.WIDE.U32 R26, R2, R31, RZ ;  /* 0x0000001f021a7225 */ /* 0x004fc600078e00ff */
[----:B------:R-:W-:-:S04]  /*0480*/  IADD3 R26, P0, PT, R26, R33, RZ ;  /* 0x000000211a1a7210 */ /* 0x000fc80007f1e0ff */
[----:B------:R-:W-:Y:S01]  /*0490*/  IADD3.X R33, PT, PT, R27, UR5, RZ, P0, !PT ;  /* 0x000000051b217c10 */ /* 0x000fe200087fe4ff */
[--C-:B------:R-:W-:Y:S01]  /*04a0*/  @P1 IMAD.MOV.U32 R8, RZ, RZ, R26.reuse ;  /* 0x000000ffff081224 */ /* 0x100fe200078e001a */
[C---:B------:R-:W-:Y:S01]  /*04b0*/  ISETP.EQ.AND P0, PT, R34.reuse, RZ, PT ;  /* 0x000000ff2200720c */ /* 0x040fe20003f02270 */
[--C-:B------:R-:W-:Y:S01]  /*04c0*/  @P2 IMAD.MOV.U32 R7, RZ, RZ, R26.reuse ;  /* 0x000000ffff072224 */ /* 0x100fe200078e001a */
[----:B------:R-:W-:Y:S01]  /*04d0*/  @P3 MOV R6, R26 ;  /* 0x0000001a00063202 */ /* 0x000fe20000000f00 */
[--C-:B------:R-:W-:Y:S02]  /*04e0*/  @P4 IMAD.MOV.U32 R5, RZ, RZ, R26.reuse ;  /* 0x000000ffff054224 */ /* 0x100fe400078e001a */
[----:B------:R-:W-:Y:S02]  /*04f0*/  @P5 IMAD.MOV.U32 R4, RZ, RZ, R26 ;  /* 0x000000ffff045224 */ /* 0x000fe400078e001a */
[----:B------:R-:W-:-:S06]  /*0500*/  VIADD R34, R34, 0x4 ;  /* 0x0000000422227836 */ /* 0x000fcc0000000000 */
[----:B------:R-:W-:Y:S01]  /*0510*/  @P0 IMAD.MOV.U32 R9, RZ, RZ, R26 ;  /* 0x000000ffff090224 */ /* 0x000fe200078e001a */
[----:B------:R-:W-:Y:S06]  /*0520*/  BRA.U UP0, `(.L_x_2) ;  /* 0xfffffffd00a07547 */ /* 0x000fec000b83ffff */
[----:B------:R-:W-:Y:S01]  /*0530*/  SHF.R.U32.HI R2, RZ, 0x17, R0 ;  /* 0x00000017ff027819 */ /* 0x000fe20000011600 */
[----:B------:R-:W-:Y:S03]  /*0540*/  BSSY.RECONVERGENT B1, `(.L_x_3) ;  /* 0x0000028000017945 */ /* 0x000fe60003800200 */
[C---:B------:R-:W-:Y:S02]  /*0550*/  LOP3.LUT R3, R2.reuse, 0xe0, RZ, 0xc0, !PT ;  /* 0x000000e002037812 */ /* 0x040fe400078ec0ff */
[----:B------:R-:W-:-:S03]  /*0560*/  LOP3.LUT P6, RZ, R2, 0x1f, RZ, 0xc0, !PT ;  /* 0x0000001f02ff7812 */ /* 0x000fc600078cc0ff */
[----:B------:R-:W-:-:S05]  /*0570*/  VIADD R3, R3, 0xffffff80 ;  /* 0xffffff8003037836 */ /* 0x000fca0000000000 */
[----:B------:R-:W-:-:S04]  /*0580*/  SHF.R.U32.HI R3, RZ, 0x5, R3 ;  /* 0x00000005ff037819 */ /* 0x000fc80000011603 */
[----:B------:R-:W-:-:S04]  /*0590*/  LEA R27, -R3, RZ, 0x2 ;  /* 0x000000ff031b7211 */ /* 0x000fc800078e11ff */
[C---:B------:R-:W-:Y:S02]  /*05a0*/  ISETP.EQ.AND P3, PT, R27.reuse, -0x18, PT ;  /* 0xffffffe81b00780c */ /* 0x040fe40003f62270 */
[C---:B------:R-:W-:Y:S02]  /*05b0*/  ISETP.EQ.AND P4, PT, R27.reuse, -0x14, PT ;  /* 0xffffffec1b00780c */ /* 0x040fe40003f82270 */
[C---:B------:R-:W-:Y:S02]  /*05c0*/  ISETP.EQ.AND P0, PT, R27.reuse, -0x10, PT ;  /* 0xfffffff01b00780c */ /* 0x040fe40003f02270 */
[C---:B------:R-:W-:Y:S02]  /*05d0*/  ISETP.EQ.AND P1, PT, R27.reuse, -0xc, PT ;  /* 0xfffffff41b00780c */ /* 0x040fe40003f22270 */
[C---:B------:R-:W-:Y:S02]  /*05e0*/  ISETP.EQ.AND P2, PT, R27.reuse, -0x8, PT ;  /* 0xfffffff81b00780c */ /* 0x040fe40003f42270 */
[----:B------:R-:W-:-:S03]  /*05f0*/  ISETP.EQ.AND P5, PT, R27, 0x4, PT ;  /* 0x000000041b00780c */ /* 0x000fc60003fa2270 */
[--C-:B------:R-:W-:Y:S01]  /*0600*/  @P3 IMAD.MOV.U32 R31, RZ, RZ, R9.reuse ;  /* 0x000000ffff1f3224 */ /* 0x100fe200078e0009 */
[C---:B------:R-:W-:Y:S01]  /*0610*/  ISETP.EQ.AND P3, PT, R27.reuse, -0x4, PT ;  /* 0xfffffffc1b00780c */ /* 0x040fe20003f62270 */
[----:B------:R-:W-:Y:S02]  /*0620*/  @P4 IMAD.MOV.U32 R3, RZ, RZ, R9 ;  /* 0x000000ffff034224 */ /* 0x000fe400078e0009 */
[--C-:B------:R-:W-:Y:S01]  /*0630*/  @P4 IMAD.MOV.U32 R31, RZ, RZ, R8.reuse ;  /* 0x000000ffff1f4224 */ /* 0x100fe200078e0008 */
[----:B------:R-:W-:Y:S01]  /*0640*/  ISETP.EQ.AND P4, PT, R27, RZ, PT ;  /* 0x000000ff1b00720c */ /* 0x000fe20003f82270 */
[----:B------:R-:W-:Y:S01]  /*0650*/  @P0 IMAD.MOV.U32 R3, RZ, RZ, R8 ;  /* 0x000000ffff030224 */ /* 0x000fe200078e0008 */
[----:B------:R-:W-:Y:S01]  /*0660*/  @P0 MOV R31, R7 ;  /* 0x00000007001f0202 */ /* 0x000fe20000000f00 */
[----:B------:R-:W-:Y:S02]  /*0670*/  @P1 IMAD.MOV.U32 R3, RZ, RZ, R7 ;  /* 0x000000ffff031224 */ /* 0x000fe400078e0007 */
[----:B------:R-:W-:-:S02]  /*0680*/  @P1 IMAD.MOV.U32 R31, RZ, RZ, R6 ;  /* 0x000000ffff1f1224 */ /* 0x000fc400078e0006 */
[----:B------:R-:W-:Y:S02]  /*0690*/  @P2 IMAD.MOV.U32 R3, RZ, RZ, R6 ;  /* 0x000000ffff032224 */ /* 0x000fe400078e0006 */
[----:B------:R-:W-:Y:S01]  /*06a0*/  @P2 IMAD.MOV.U32 R31, RZ, RZ, R5 ;  /* 0x000000ffff1f2224 */ /* 0x000fe200078e0005 */
[----:B------:R-:W-:Y:S01]  /*06b0*/  @P3 MOV R3, R5 ;  /* 0x0000000500033202 */ /* 0x000fe20000000f00 */
[--C-:B------:R-:W-:Y:S02]  /*06c0*/  @P3 IMAD.MOV.U32 R31, RZ, RZ, R4.reuse ;  /* 0x000000ffff1f3224 */ /* 0x100fe400078e0004 */
[----:B------:R-:W-:Y:S02]  /*06d0*/  @P4 IMAD.MOV.U32 R3, RZ, RZ, R4 ;  /* 0x000000ffff034224 */ /* 0x000fe400078e0004 */
[--C-:B------:R-:W-:Y:S02]  /*06e0*/  @P4 IMAD.MOV.U32 R31, RZ, RZ, R33.reuse ;  /* 0x000000ffff1f4224 */ /* 0x100fe400078e0021 */
[----:B------:R-:W-:Y:S01]  /*06f0*/  @P5 IMAD.MOV.U32 R3, RZ, RZ, R33 ;  /* 0x000000ffff035224 */ /* 0x000fe200078e0021 */
[----:B------:R-:W-:Y:S06]  /*0700*/  @!P6 BRA `(.L_x_4) ;  /* 0x00000000002ce947 */ /* 0x000fec0003800000 */
[----:B------:R-:W-:Y:S01]  /*0710*/  @P0 MOV R26, R9 ;  /* 0x00000009001a0202 */ /* 0x000fe20000000f00 */
[----:B------:R-:W-:Y:S01]  /*0720*/  @P1 IMAD.MOV.U32 R26, RZ, RZ, R8 ;  /* 0x000000ffff1a1224 */ /* 0x000fe200078e0008 */
[----:B------:R-:W-:Y:S01]  /*0730*/  ISETP.EQ.AND P0, PT, R27, 0x8, PT ;  /* 0x000000081b00780c */ /* 0x000fe20003f02270 */
[----:B------:R-:W-:Y:S01]  /*0740*/  @P2 IMAD.MOV.U32 R26, RZ, RZ, R7 ;  /* 0x000000ffff1a2224 */ /* 0x000fe200078e0007 */
[----:B------:R-:W-:Y:S01]  /*0750*/  LOP3.LUT R2, R2, 0x1f, RZ, 0xc0, !PT ;  /* 0x0000001f02027812 */ /* 0x000fe200078ec0ff */
[----:B------:R-:W-:Y:S02]  /*0760*/  @P3 IMAD.MOV.U32 R26, RZ, RZ, R6 ;  /* 0x000000ffff1a3224 */ /* 0x000fe400078e0006 */
[----:B------:R-:W-:Y:S01]  /*0770*/  @P4 IMAD.MOV.U32 R26, RZ, RZ, R5 ;  /* 0x000000ffff1a4224 */ /* 0x000fe200078e0005 */
[----:B------:R-:W-:Y:S02]  /*0780*/  @P5 MOV R26, R4 ;  /* 0x00000004001a5202 */ /* 0x000fe40000000f00 */
[----:B------:R-:W-:-:S05]  /*0790*/  SHF.L.W.U32.HI R31, R3, R2, R31 ;  /* 0x00000002031f7219 */ /* 0x000fca0000010e1f */
[----:B------:R-:W-:-:S05]  /*07a0*/  @P0 IMAD.MOV.U32 R26, RZ, RZ, R33 ;  /* 0x000000ffff1a0224 */ /* 0x000fca00078e0021 */
[----:B------:R-:W-:-:S07]  /*07b0*/  SHF.L.W.U32.HI R3, R26, R2, R3 ;  /* 0x000000021a037219 */ /* 0x000fce0000010e03 */
.L_x_4:
[----:B------:R-:W-:Y:S05]  /*07c0*/  BSYNC.RECONVERGENT B1 ;  /* 0x0000000000017941 */ /* 0x000fea0003800200 */
.L_x_3:
[C---:B------:R-:W-:Y:S01]  /*07d0*/  SHF.L.W.U32.HI R33, R3.reuse, 0x2, R31 ;  /* 0x0000000203217819 */ /* 0x040fe20000010e1f */
[----:B------:R-:W-:Y:S01]  /*07e0*/  IMAD.SHL.U32 R3, R3, 0x4, RZ ;  /* 0x0000000403037824 */ /* 0x000fe200078e00ff */
[----:B------:R-:W-:Y:S01]  /*07f0*/  UMOV UR4, 0x54442d19 ;  /* 0x54442d1900047882 */ /* 0x000fe20000000000 */
[----:B------:R-:W-:Y:S01]  /*0800*/  UMOV UR5, 0x3bf921fb ;  /* 0x3bf921fb00057882 */ /* 0x000fe20000000000 */
[----:B------:R-:W-:-:S04]  /*0810*/  SHF.R.S32.HI R26, RZ, 0x1f, R33 ;  /* 0x0000001fff1a7819 */ /* 0x000fc80000011421 */
[C---:B------:R-:W-:Y:S02]  /*0820*/  LOP3.LUT R2, R26.reuse, R3, RZ, 0x3c, !PT ;  /* 0x000000031a027212 */ /* 0x040fe400078e3cff */
[----:B------:R-:W-:Y:S01]  /*0830*/  LOP3.LUT R3, R26, R33, RZ, 0x3c, !PT ;  /* 0x000000211a037212 */ /* 0x000fe200078e3cff */
[----:B------:R-:W-:-:S04]  /*0840*/  FADD R26, R29, R28 ;  /* 0x0000001c1d1a7221 */ /* 0x000fc80000000000 */
[----:B------:R-:W-:Y:S01]  /*0850*/  FADD R34, R11, R26 ;  /* 0x0000001a0b227221 */ /* 0x000fe20000000000 */
[----:B------:R-:W0:Y:S03]  /*0860*/  I2F.F64.S64 R2, R2 ;  /* 0x0000000200027312 */ /* 0x000e260000301c00 */
[----:B------:R-:W-:Y:S01]  /*0870*/  FMUL R36, R34, -UR6 ;  /* 0x8000000622247c20 */ /* 0x000fe20008400000 */
[----:B------:R-:W-:-:S04]  /*0880*/  SHF.R.U32.HI R34, RZ, 0x1e, R31 ;  /* 0x0000001eff227819 */ /* 0x000fc8000001161f */
[----:B------:R-:W-:Y:S02]  /*0890*/  ISETP.GE.AND P0, PT, R36, RZ, PT ;  /* 0x000000ff2400720c */ /* 0x000fe40003f06270 */
[C---:B------:R-:W-:Y:S02]  /*08a0*/  LEA.HI R31, R33.reuse, R34, RZ, 0x1 ;  /* 0x00000022211f7211 */ /* 0x040fe400078f08ff */
[----:B------:R-:W-:Y:S01]  /*08b0*/  LOP3.LUT R35, R33, R36, RZ, 0x3c, !PT ;  /* 0x0000002421237212 */ /* 0x000fe200078e3cff */
[----:B0-----:R-:W-:-:S03]  /*08c0*/  DMUL R26, R2, UR4 ;  /* 0x00000004021a7c28 */ /* 0x001fc60008000000 */
[----:B------:R-:W-:Y:S01]  /*08d0*/  ISETP.GE.AND P1, PT, R35, RZ, PT ;  /* 0x000000ff2300720c */ /* 0x000fe20003f26270 */
[----:B------:R-:W-:-:S04]  /*08e0*/  IMAD.MOV R2, RZ, RZ, -R31 ;  /* 0x000000ffff027224 */ /* 0x000fc800078e0a1f */
[----:B------:R-:W-:Y:S02]  /*08f0*/  @!P0 IMAD.MOV.U32 R31, RZ, RZ, R2 ;  /* 0x000000ffff1f8224 */ /* 0x000fe400078e0002 */
[----:B------:R-:W0:Y:S02]  /*0900*/  F2F.F32.F64 R26, R26 ;  /* 0x0000001a001a7310 */ /* 0x000e240000301000 */
[----:B0-----:R-:W-:-:S07]  /*0910*/  FSEL R2, -R26, R26, !P1 ;  /* 0x0000001a1a027208 */ /* 0x001fce0004800100 */
.L_x_1:
[----:B------:R-:W-:Y:S05]  /*0920*/  BSYNC.RECONVERGENT B0 ;  /* 0x0000000000007941 */ /* 0x000fea0003800200 */
.L_x_0:
[----:B------:R-:W-:-:S05]  /*0930*/  MOV R3, UR12 ;  /* 0x0000000c00037c02 */ /* 0x000fca0008000f00 */
[----:B------:R-:W-:-:S05]  /*0940*/  IMAD.WIDE R22, R3, 0x4, R22 ;  /* 0x0000000403167825 */ /* 0x000fca00078e0216 */
[----:B------:R-:W2:Y:S01]  /*0950*/  LDG.E R27, desc[UR8][R22.64] ;  /* 0x00000008161b7981 */ /* 0x000ea2000c1e1900 */
[C---:B------:R-:W-:Y:S01]  /*0960*/  LOP3.LUT R33, R31.reuse, 0x1, RZ, 0xc0, !PT ;  /* 0x000000011f217812 */ /* 0x040fe200078ec0ff */
[----:B------:R-:W-:Y:S02]  /*0970*/  IMAD.MOV.U32 R3, RZ, RZ, 0x37cbac00 ;  /* 0x37cbac00ff037424 */ /* 0x000fe400078e00ff */
[----:B------:R-:W-:Y:S01]  /*0980*/  FMUL R26, R2, R2 ;  /* 0x00000002021a7220 */ /* 0x000fe20000400000 */
[----:B------:R-:W-:Y:S01]  /*0990*/  VIADD R31, R31, 0x1 ;  /* 0x000000011f1f7836 */ /* 0x000fe20000000000 */
[----:B------:R-:W-:Y:S01]  /*09a0*/  ISETP.NE.U32.AND P0, PT, R33, 0x1, PT ;  /* 0x000000012100780c */ /* 0x000fe20003f05070 */
[----:B------:R-:W-:Y:S02]  /*09b0*/  IMAD.MOV.U32 R35, RZ, RZ, 0x3c0885e4 ;  /* 0x3c0885e4ff237424 */ /* 0x000fe400078e00ff */
[----:B------:R-:W-:Y:S01]  /*09c0*/  FFMA R33, R26, R3, -0.0013887860113754868507 ;  /* 0xbab607ed1a217423 */ /* 0x000fe20000000003 */
[----:B------:R-:W-:Y:S01]  /*09d0*/  FSETP.GE.AND P2, PT, |R0|, 105615, PT ;  /* 0x47ce47800000780b */ /* 0x000fe20003f46200 */
[----:B------:R-:W-:Y:S01]  /*09e0*/  BSSY.RECONVERGENT B0, `(.L_x_5) ;  /* 0x0000071000007945 */ /* 0x000fe20003800200 */
[----:B------:R-:W-:Y:S01]  /*09f0*/  LOP3.LUT P1, RZ, R31, 0x2, RZ, 0xc0, !PT ;  /* 0x000000021fff7812 */ /* 0x000fe2000782c0ff */
[----:B------:R-:W-:Y:S01]  /*0a00*/  IMAD.MOV.U32 R31, RZ, RZ, 0x3e2aaaa8 ;  /* 0x3e2aaaa8ff1f7424 */ /* 0x000fe200078e00ff */
[----:B------:R-:W-:Y:S01]  /*0a10*/  FSEL R33, R33, -0.00019574658654164522886, P0 ;  /* 0xb94d415321217808 */ /* 0x000fe20000000000 */
[----:B------:R-:W-:Y:S01]  /*0a20*/  FADD R0, R29, R28 ;  /* 0x0000001c1d007221 */ /* 0x000fe20000000000 */
[----:B------:R-:W-:-:S02]  /*0a30*/  FSEL R35, R35, 0.041666727513074874878, !P0 ;  /* 0x3d2aaabb23237808 */ /* 0x000fc40004000000 */
[----:B------:R-:W-:Y:S02]  /*0a40*/  FSEL R31, -R31, -0.4999999701976776123, !P0 ;  /* 0xbeffffff1f1f7808 */ /* 0x000fe40004000100 */
[----:B------:R-:W-:Y:S01]  /*0a50*/  FSEL R2, R2, 1, !P0 ;  /* 0x3f80000002027808 */ /* 0x000fe20004000000 */
[----:B------:R-:W-:-:S04]  /*0a60*/  FFMA R33, R26, R33, R35 ;  /* 0x000000211a217223 */ /* 0x000fc80000000023 */
[C---:B------:R-:W-:Y:S01]  /*0a70*/  FFMA R33, R26.reuse, R33, R31 ;  /* 0x000000211a217223 */ /* 0x040fe2000000001f */
[----:B------:R-:W-:-:S04]  /*0a80*/  FFMA R31, R26, R2, RZ ;  /* 0x000000021a1f7223 */ /* 0x000fc800000000ff */
[----:B------:R-:W-:-:S04]  /*0a90*/  FFMA R2, R31, R33, R2 ;  /* 0x000000211f027223 */ /* 0x000fc80000000002 */
[----:B------:R-:W-:-:S04]  /*0aa0*/  @P1 FADD R2, RZ, -R2 ;  /* 0x80000002ff021221 */ /* 0x000fc80000000000 */
[----:B--2---:R-:W-:-:S04]  /*0ab0*/  FFMA R2, R10, R2, -R27 ;  /* 0x000000020a027223 */ /* 0x004fc8000000081b */
[----:B------:R-:W-:-:S05]  /*0ac0*/  FFMA R2, R2, R2, R25 ;  /* 0x0000000202027223 */ /* 0x000fca0000000019 */
[----:B------:R0:W-:Y:S01]  /*0ad0*/  STG.E desc[UR8][R20.64], R2 ;  /* 0x0000000214007986 */ /* 0x0001e2000c101908 */
[----:B------:R-:W-:Y:S05]  /*0ae0*/  @!P2 BRA `(.L_x_6) ;  /* 0x000000040080a947 */ /* 0x000fea0003800000 */
[----:B------:R-:W-:-:S04]  /*0af0*/  FADD R31, R11, R0 ;  /* 0x000000000b1f7221 */ /* 0x000fc80000000000 */
[----:B------:R-:W-:-:S05]  /*0b00*/  FMUL R31, R31, -UR6 ;  /* 0x800000061f1f7c20 */ /* 0x000fca0008400000 */
[----:B------:R-:W-:-:S13]  /*0b10*/  FSETP.NEU.AND P0, PT, |R31|, +INF , PT ;  /* 0x7f8000001f00780b */ /* 0x000fda0003f0d200 */
[----:B------:R-:W-:Y:S01]  /*0b20*/  @!P0 FMUL R24, RZ, R31 ;  /* 0x0000001fff188220 */ /* 0x000fe20000400000 */
[----:B------:R-:W-:Y:S01]  /*0b30*/  @!P0 MOV R32, RZ ;  /* 0x000000ff00208202 */ /* 0x000fe20000000f00 */
[----:B------:R-:W-:Y:S06]  /*0b40*/  @!P0 BRA `(.L_x_6) ;  /* 0x0000000400688947 */ /* 0x000fec0003800000 */
[----:B------:R-:W-:Y:S01]  /*0b50*/  IMAD.SHL.U32 R24, R31, 0x100, RZ ;  /* 0x000001001f187824 */ /* 0x000fe200078e00ff */
[----:B------:R-:W-:Y:S01]  /*0b60*/  CS2R R32, SRZ ;  /* 0x0000000000207805 */ /* 0x000fe2000001ff00 */
[----:B------:R-:W1:Y:S03]  /*0b70*/  LDCU.64 UR10, c[0x4][URZ] ;  /* 0x01000000ff0a77ac */ /* 0x000e660008000a00 */
[----:B------:R-:W-:Y:S01]  /*0b80*/  LOP3.LUT R35, R24, 0x80000000, RZ, 0xfc, !PT ;  /* 0x8000000018237812 */ /* 0x000fe200078efcff */
[----:B------:R-:W-:Y:S01]  /*0b90*/  UMOV UR5, URZ ;  /* 0x000000ff00057c82 */ /* 0x000fe20008000000 */
[----:B------:R-:W-:-:S05]  /*0ba0*/  UMOV UR4, URZ ;  /* 0x000000ff00047c82 */ /* 0x000fca0008000000 */
.L_x_7:
[----:B-1----:R-:W-:Y:S02]  /*0bb0*/  IMAD.U32 R24, RZ, RZ, UR10 ;  /* 0x0000000aff187e24 */ /* 0x002fe4000f8e00ff */
[----:B------:R-:W-:-:S05]  /*0bc0*/  IMAD.U32 R25, RZ, RZ, UR11 ;  /* 0x0000000bff197e24 */ /* 0x000fca000f8e00ff */
[----:B------:R-:W2:Y:S01]  /*0bd0*/  LDG.E.CONSTANT R24, desc[UR8][R24.64] ;  /* 0x0000000818187981 */ /* 0x000ea2000c1e9900 */
[----:B------:R-:W-:Y:S01]  /*0be0*/  UIADD3 UR4, UPT, UPT, UR4, 0x1, URZ ;  /* 0x0000000104047890 */ /* 0x000fe2000fffe0ff */
[C---:B------:R-:W-:Y:S01]  /*0bf0*/  ISETP.EQ.AND P0, PT, R32.reuse, RZ, PT ;  /* 0x000000ff2000720c */ /* 0x040fe20003f02270 */
[----:B------:R-:W-:Y:S01]  /*0c00*/  UIADD3 UR10, UP1, UPT, UR10, 0x4, URZ ;  /* 0x000000040a0a7890 */ /* 0x000fe2000ff3e0ff */
[C---:B------:R-:W-:Y:S01]  /*0c10*/  ISETP.EQ.AND P1, PT, R32.reuse, 0x4, PT ;  /* 0x000000042000780c */ /* 0x040fe20003f22270 */
[----:B------:R-:W-:Y:S01]  /*0c20*/  UISETP.NE.AND UP0, UPT, UR4, 0x6, UPT ;  /* 0x000000060400788c */ /* 0x000fe2000bf05270 */
[C---:B------:R-:W-:Y:S01]  /*0c30*/  ISETP.EQ.AND P2, PT, R32.reuse, 0x8, PT ;  /* 0x000000082000780c */ /* 0x040fe20003f42270 */
[----:B------:R-:W-:Y:S01]  /*0c40*/  UIADD3.X UR11, UPT, UPT, URZ, UR11, URZ, UP1, !UPT ;  /* 0x0000000bff0b7290 */ /* 0x000fe20008ffe4ff */
[C---:B------:R-:W-:Y:S02]  /*0c50*/  ISETP.EQ.AND P3, PT, R32.reuse, 0xc, PT ;  /* 0x0000000c2000780c */ /* 0x040fe40003f62270 */
[----:B------:R-:W-:-:S02]  /*0c60*/  ISETP.EQ.AND P4, PT, R32, 0x10, PT ;  /* 0x000000102000780c */ /* 0x000fc40003f82270 */
[C---:B------:R-:W-:Y:S02]  /*0c70*/  ISETP.EQ.AND P5, PT, R32.reuse, 0x14, PT ;  /* 0x000000142000780c */ /* 0x040fe40003fa2270 */
[----:B------:R-:W-:Y:S01]  /*0c80*/  IADD3 R32, PT, PT, R32, 0x4, RZ ;  /* 0x0000000420207810 */ /* 0x000fe20007ffe0ff */
[----:B--2---:R-:W-:-:S03]  /*0c90*/  IMAD.WIDE.U32 R26, R24, R35, RZ ;  /* 0x00000023181a7225 */ /* 0x004fc600078e00ff */
[----:B------:R-:W-:-:S04]  /*0ca0*/  IADD3 R26, P6, PT, R26, R33, RZ ;  /* 0x000000211a1a7210 */ /* 0x000fc80007fde0ff */
[----:B------:R-:W-:Y:S01]  /*0cb0*/  IADD3.X R33, PT, PT, R27, UR5, RZ, P6, !PT ;  /* 0x000000051b217c10 */ /* 0x000fe2000b7fe4ff */
[--C-:B------:R-:W-:Y:S01]  /*0cc0*/  @P0 IMAD.MOV.U32 R9, RZ, RZ, R26.reuse ;  /* 0x000000ffff090224 */ /* 0x100fe200078e001a */
[----:B------:R-:W-:Y:S01]  /*0cd0*/  @P1 MOV R8, R26 ;  /* 0x0000001a00081202 */ /* 0x000fe20000000f00 */
[--C-:B------:R-:W-:Y:S02]  /*0ce0*/  @P2 IMAD.MOV.U32 R7, RZ, RZ, R26.reuse ;  /* 0x000000ffff072224 */ /* 0x100fe400078e001a */
[--C-:B------:R-:W-:Y:S02]  /*0cf0*/  @P3 IMAD.MOV.U32 R6, RZ, RZ, R26.reuse ;  /* 0x000000ffff063224 */ /* 0x100fe400078e001a */
[--C-:B------:R-:W-:Y:S02]  /*0d00*/  @P4 IMAD.MOV.U32 R5, RZ, RZ, R26.reuse ;  /* 0x000000ffff054224 */ /* 0x100fe400078e001a */
[----:B------:R-:W-:Y:S01]  /*0d10*/  @P5 IMAD.MOV.U32 R4, RZ, RZ, R26 ;  /* 0x000000ffff045224 */ /* 0x000fe200078e001a */
[----:B------:R-:W-:Y:S06]  /*0d20*/  BRA.U UP0, `(.L_x_7) ;  /* 0xfffffffd00a07547 */ /* 0x000fec000b83ffff */
[----:B------:R-:W-:Y:S01]  /*0d30*/  SHF.R.U32.HI R24, RZ, 0x17, R31 ;  /* 0x00000017ff187819 */ /* 0x000fe2000001161f */
[----:B------:R-:W-:Y:S03]  /*0d40*/  BSSY.RECONVERGENT B1, `(.L_x_8) ;  /* 0x0000028000017945 */ /* 0x000fe60003800200 */
[C---:B------:R-:W-:Y:S02]  /*0d50*/  LOP3.LUT R25, R24.reuse, 0xe0, RZ, 0xc0, !PT ;  /* 0x000000e018197812 */ /* 0x040fe400078ec0ff */
[----:B------:R-:W-:-:S03]  /*0d60*/  LOP3.LUT P6, RZ, R24, 0x1f, RZ, 0xc0, !PT ;  /* 0x0000001f18ff7812 */ /* 0x000fc600078cc0ff */
[----:B------:R-:W-:-:S05]  /*0d70*/  VIADD R25, R25, 0xffffff80 ;  /* 0xffffff8019197836 */ /* 0x000fca0000000000 */
[----:B------:R-:W-:-:S05]  /*0d80*/  SHF.R.U32.HI R25, RZ, 0x5, R25 ;  /* 0x00000005ff197819 */ /* 0x000fca0000011619 */
[----:B------:R-:W-:-:S05]  /*0d90*/  IMAD.U32 R27, R25, -0x4, RZ ;  /* 0xfffffffc191b7824 */ /* 0x000fca00078e00ff */
[C---:B------:R-:W-:Y:S02]  /*0da0*/  ISETP.EQ.AND P3, PT, R27.reuse, -0x18, PT ;  /* 0xffffffe81b00780c */ /* 0x040fe40003f62270 */
[C---:B------:R-:W-:Y:S02]  /*0db0*/  ISETP.EQ.AND P4, PT, R27.reuse, -0x14, PT ;  /* 0xffffffec1b00780c */ /* 0x040fe40003f82270 */
[C---:B------:R-:W-:Y:S02]  /*0dc0*/  ISETP.EQ.AND P2, PT, R27.reuse, -0x10, PT ;  /* 0xfffffff01b00780c */ /* 0x040fe40003f42270 */
[C---:B------:R-:W-:Y:S02]  /*0dd0*/  ISETP.EQ.AND P1, PT, R27.reuse, -0xc, PT ;  /* 0xfffffff41b00780c */ /* 0x040fe40003f22270 */
[C---:B------:R-:W-:Y:S02]  /*0de0*/  ISETP.EQ.AND P0, PT, R27.reuse, -0x8, PT ;  /* 0xfffffff81b00780c */ /* 0x040fe40003f02270 */
[----:B------:R-:W-:-:S03]  /*0df0*/  ISETP.EQ.AND P5, PT, R27, RZ, PT ;  /* 0x000000ff1b00720c */ /* 0x000fc60003fa2270 */
[--C-:B------:R-:W-:Y:S01]  /*0e00*/  @P3 IMAD.MOV.U32 R32, RZ, RZ, R9.reuse ;  /* 0x000000ffff203224 */ /* 0x100fe200078e0009 */
[C---:B------:R-:W-:Y:S01]  /*0e10*/  ISETP.EQ.AND P3, PT, R27.reuse, -0x4, PT ;  /* 0xfffffffc1b00780c */ /* 0x040fe20003f62270 */
[----:B------:R-:W-:Y:S01]  /*0e20*/  @P4 IMAD.MOV.U32 R25, RZ, RZ, R9 ;  /* 0x000000ffff194224 */ /* 0x000fe200078e0009 */
[----:B------:R-:W-:Y:S01]  /*0e30*/  @P4 MOV R32, R8 ;  /* 0x0000000800204202 */ /* 0x000fe20000000f00 */
[----:B------:R-:W-:Y:S01]  /*0e40*/  @P2 IMAD.MOV.U32 R25, RZ, RZ, R8 ;  /* 0x000000ffff192224 */ /* 0x000fe200078e0008 */
[----:B------:R-:W-:Y:S01]  /*0e50*/  ISETP.EQ.AND P4, PT, R27, 0x4, PT ;  /* 0x000000041b00780c */ /* 0x000fe20003f82270 */
[--C-:B------:R-:W-:Y:S02]  /*0e60*/  @P2 IMAD.MOV.U32 R32, RZ, RZ, R7.reuse ;  /* 0x000000ffff202224 */ /* 0x100fe400078e0007 */
[----:B------:R-:W-:Y:S01]  /*0e70*/  @P1 IMAD.MOV.U32 R25, RZ, RZ, R7 ;  /* 0x000000ffff191224 */ /* 0x000fe200078e0007 */
[----:B------:R-:W-:Y:S01]  /*0e80*/  @P0 MOV R25, R6 ;  /* 0x0000000600190202 */ /* 0x000fe20000000f00 */
[----:B------:R-:W-:-:S02]  /*0e90*/  @P1 IMAD.MOV.U32 R32, RZ, RZ, R6 ;  /* 0x000000ffff201224 */ /* 0x000fc400078e0006 */
[--C-:B------:R-:W-:Y:S02]  /*0ea0*/  @P0 IMAD.MOV.U32 R32, RZ, RZ, R5.reuse ;  /* 0x000000ffff200224 */ /* 0x100fe400078e0005 */
[----:B------:R-:W-:Y:S02]  /*0eb0*/  @P3 IMAD.MOV.U32 R25, RZ, RZ, R5 ;  /* 0x000000ffff193224 */ /* 0x000fe400078e0005 */
[--C-:B------:R-:W-:Y:S01]  /*0ec0*/  @P3 IMAD.MOV.U32 R32, RZ, RZ, R4.reuse ;  /* 0x000000ffff203224 */ /* 0x100fe200078e0004 */
[----:B------:R-:W-:Y:S01]  /*0ed0*/  @P5 MOV R32, R33 ;  /* 0x0000002100205202 */ /* 0x000fe20000000f00 */
[----:B------:R-:W-:Y:S02]  /*0ee0*/  @P5 IMAD.MOV.U32 R25, RZ, RZ, R4 ;  /* 0x000000ffff195224 */ /* 0x000fe400078e0004 */
[----:B------:R-:W-:Y:S01]  /*0ef0*/  @P4 IMAD.MOV.U32 R25, RZ, RZ, R33 ;  /* 0x000000ffff194224 */ /* 0x000fe200078e0021 */
[----:B------:R-:W-:Y:S06]  /*0f00*/  @!P6 BRA `(.L_x_9) ;  /* 0x00000000002ce947 */ /* 0x000fec0003800000 */
[----:B------:R-:W-:Y:S01]  /*0f10*/  @P2 IMAD.MOV.U32 R26, RZ, RZ, R9 ;  /* 0x000000ffff1a2224 */ /* 0x000fe200078e0009 */
[----:B------:R-:W-:Y:S01]  /*0f20*/  LOP3.LUT R24, R24, 0x1f, RZ, 0xc0, !PT ;  /* 0x0000001f18187812 */ /* 0x000fe200078ec0ff */
[----:B------:R-:W-:Y:S02]  /*0f30*/  @P1 IMAD.MOV.U32 R26, RZ, RZ, R8 ;  /* 0x000000ffff1a1224 */ /* 0x000fe400078e0008 */
[----:B------:R-:W-:Y:S01]  /*0f40*/  @P0 IMAD.MOV.U32 R26, RZ, RZ, R7 ;  /* 0x000000ffff1a0224 */ /* 0x000fe200078e0007 */
[----:B------:R-:W-:Y:S02]  /*0f50*/  ISETP.EQ.AND P0, PT, R27, 0x8, PT ;  /* 0x000000081b00780c */ /* 0x000fe40003f02270 */
[----:B------:R-:W-:Y:S01]  /*0f60*/  @P3 MOV R26, R6 ;  /* 0x00000006001a3202 */ /* 0x000fe20000000f00 */
[----:B------:R-:W-:Y:S01]  /*0f70*/  @P5 IMAD.MOV.U32 R26, RZ, RZ, R5 ;  /* 0x000000ffff1a5224 */ /* 0x000fe200078e0005 */
[----:B------:R-:W-:Y:S01]  /*0f80*/  SHF.L.W.U32.HI R32, R25, R24, R32 ;  /* 0x0000001819207219 */ /* 0x000fe20000010e20 */
[----:B------:R-:W-:-:S08]  /*0f90*/  @P4 IMAD.MOV.U32 R26, RZ, RZ, R4 ;  /* 0x000000ffff1a4224 */ /* 0x000fd000078e0004 */
[----:B------:R-:W-:-:S05]  /*0fa0*/  @P0 IMAD.MOV.U32 R26, RZ, RZ, R33 ;  /* 0x000000ffff1a0224 */ /* 0x000fca00078e0021 */
[----:B------:R-:W-:-:S07]  /*0fb0*/  SHF.L.W.U32.HI R25, R26, R24, R25 ;  /* 0x000000181a197219 */ /* 0x000fce0000010e19 */
.L_x_9:
[----:B------:R-:W-:Y:S05]  /*0fc0*/  BSYNC.RECONVERGENT B1 ;  /* 0x0000000000017941 */ /* 0x000fea0003800200 */
.L_x_8:
[C---:B------:R-:W-:Y:S01]  /*0fd0*/  SHF.L.W.U32.HI R34, R25.reuse, 0x2, R32 ;  /* 0x0000000219227819 */ /* 0x040fe20000010e20 */
[----:B------:R-:W-:Y:S01]  /*0fe0*/  IMAD.SHL.U32 R25, R25, 0x4, RZ ;  /* 0x0000000419197824 */ /* 0x000fe200078e00ff */
[----:B------:R-:W-:Y:S01]  /*0ff0*/  UMOV UR4, 0x54442d19 ;  /* 0x54442d1900047882 */ /* 0x000fe20000000000 */
[----:B------:R-:W-:Y:S01]  /*1000*/  UMOV UR5, 0x3bf921fb ;  /* 0x3bf921fb00057882 */ /* 0x000fe20000000000 */
[----:B------:R-:W-:Y:S02]  /*1010*/  SHF.R.S32.HI R26, RZ, 0x1f, R34 ;  /* 0x0000001fff1a7819 */ /* 0x000fe40000011422 */
[----:B------:R-:W-:Y:S02]  /*1020*/  ISETP.GE.AND P1, PT, R31, RZ, PT ;  /* 0x000000ff1f00720c */ /* 0x000fe40003f26270 */
[C---:B------:R-:W-:Y:S02]  /*1030*/  LOP3.LUT R24, R26.reuse, R25, RZ, 0x3c, !PT ;  /* 0x000000191a187212 */ /* 0x040fe400078e3cff */
[----:B------:R-:W-:-:S02]  /*1040*/  LOP3.LUT R25, R26, R34, RZ, 0x3c, !PT ;  /* 0x000000221a197212 */ /* 0x000fc400078e3cff */
[----:B------:R-:W-:Y:S02]  /*1050*/  SHF.R.U32.HI R33, RZ, 0x1e, R32 ;  /* 0x0000001eff217819 */ /* 0x000fe40000011620 */
[C---:B------:R-:W-:Y:S02]  /*1060*/  LOP3.LUT R31, R34.reuse, R31, RZ, 0x3c, !PT ;  /* 0x0000001f221f7212 */ /* 0x040fe400078e3cff */
[----:B------:R-:W1:Y:S01]  /*1070*/  I2F.F64.S64 R24, R24 ;  /* 0x0000001800187312 */ /* 0x000e620000301c00 */
[----:B------:R-:W-:Y:S02]  /*1080*/  LEA.HI R32, R34, R33, RZ, 0x1 ;  /* 0x0000002122207211 */ /* 0x000fe400078f08ff */
[----:B------:R-:W-:Y:S02]  /*1090*/  ISETP.GE.AND P0, PT, R31, RZ, PT ;  /* 0x000000ff1f00720c */ /* 0x000fe40003f06270 */
[----:B------:R-:W-:-:S05]  /*10a0*/  IADD3 R31, PT, PT, -R32, RZ, RZ ;  /* 0x000000ff201f7210 */ /* 0x000fca0007ffe1ff */
[----:B------:R-:W-:Y:S01]  /*10b0*/  @!P1 IMAD.MOV.U32 R32, RZ, RZ, R31 ;  /* 0x000000ffff209224 */ /* 0x000fe200078e001f */
[----:B-1----:R-:W-:-:S10]  /*10c0*/  DMUL R26, R24, UR4 ;  /* 0x00000004181a7c28 */ /* 0x002fd40008000000 */
[----:B------:R-:W1:Y:S02]  /*10d0*/  F2F.F32.F64 R26, R26 ;  /* 0x0000001a001a7310 */ /* 0x000e640000301000 */
[----:B-1----:R-:W-:-:S07]  /*10e0*/  FSEL R24, -R26, R26, !P0 ;  /* 0x0000001a1a187208 */ /* 0x002fce0004000100 */
.L_x_6:
[----:B------:R-:W-:Y:S05]  /*10f0*/  BSYNC.RECONVERGENT B0 ;  /* 0x0000000000007941 */ /* 0x000fea0003800200 */
.L_x_5:
[----:B------:R-:W-:-:S04]  /*1100*/  IMAD.U32 R25, RZ, RZ, UR12 ;  /* 0x0000000cff197e24 */ /* 0x000fc8000f8e00ff */
[----:B------:R-:W-:-:S05]  /*1110*/  IMAD.WIDE R22, R25, 0x4, R22 ;  /* 0x0000000419167825 */ /* 0x000fca00078e0216 */
[----:B------:R-:W2:Y:S01]  /*1120*/  LDG.E R25, desc[UR8][R22.64] ;  /* 0x0000000816197981 */ /* 0x000ea2000c1e1900 */
[----:B------:R-:W-:Y:S01]  /*1130*/  LOP3.LUT R27, R32, 0x1, RZ, 0xc0, !PT ;  /* 0x00000001201b7812 */ /* 0x000fe200078ec0ff */
[----:B------:R-:W-:Y:S01]  /*1140*/  FMUL R26, R24, R24 ;  /* 0x00000018181a7220 */ /* 0x000fe20000400000 */
[----:B------:R-:W-:Y:S01]  /*1150*/  IMAD.MOV.U32 R31, RZ, RZ, 0x3effffff ;  /* 0x3effffffff1f7424 */ /* 0x000fe200078e00ff */
[----:B------:R-:W-:Y:S01]  /*1160*/  LOP3.LUT P1, RZ, R32, 0x2, RZ, 0xc0, !PT ;  /* 0x0000000220ff7812 */ /* 0x000fe2000782c0ff */
[----:B------:R-:W-:Y:S01]  /*1170*/  BSSY.RECONVERGENT B0, `(.L_x_10) ;  /* 0x0000080000007945 */ /* 0x000fe20003800200 */
[----:B------:R-:W-:Y:S01]  /*1180*/  ISETP.NE.U32.AND P0, PT, R27, 0x1, PT ;  /* 0x000000011b00780c */ /* 0x000fe20003f05070 */
[----:B------:R-:W-:Y:S01]  /*1190*/  FFMA R3, R26, R3, -0.0013887860113754868507 ;  /* 0xbab607ed1a037423 */ /* 0x000fe20000000003 */
[----:B------:R-:W-:Y:S02]  /*11a0*/  IMAD.MOV.U32 R27, RZ, RZ, 0x3d2aaabb ;  /* 0x3d2aaabbff1b7424 */ /* 0x000fe400078e00ff */
[----:B------:R-:W-:-:S02]  /*11b0*/  FSEL R31, -R31, -0.16666662693023681641, !P0 ;  /* 0xbe2aaaa81f1f7808 */ /* 0x000fc40004000100 */
[----:B------:R-:W-:Y:S02]  /*11c0*/  FSEL R3, R3, -0.00019574658654164522886, !P0 ;  /* 0xb94d415303037808 */ /* 0x000fe40004000000 */
[----:B------:R-:W-:Y:S02]  /*11d0*/  FSEL R27, R27, 0.0083327032625675201416, !P0 ;  /* 0x3c0885e41b1b7808 */ /* 0x000fe40004000000 */
[----:B------:R-:W-:-:S03]  /*11e0*/  FSEL R24, R24, 1, P0 ;  /* 0x3f80000018187808 */ /* 0x000fc60000000000 */
[----:B------:R-:W-:Y:S01]  /*11f0*/  FFMA R3, R26, R3, R27 ;  /* 0x000000031a037223 */ /* 0x000fe2000000001b */
[----:B------:R-:W-:-:S03]  /*1200*/  FADD R27, -R11, R0 ;  /* 0x000000000b1b7221 */ /* 0x000fc60000000100 */
[C---:B------:R-:W-:Y:S01]  /*1210*/  FFMA R31, R26.reuse, R3, R31 ;  /* 0x000000031a1f7223 */ /* 0x040fe2000000001f */
[----:B------:R-:W-:Y:S01]  /*1220*/  FMUL R27, R27, UR6 ;  /* 0x000000061b1b7c20 */ /* 0x000fe20008400000 */
[----:B------:R-:W-:-:S03]  /*1230*/  FFMA R3, R26, R24, RZ ;  /* 0x000000181a037223 */ /* 0x000fc600000000ff */
[----:B------:R-:W-:Y:S01]  /*1240*/  FMUL R32, R27, 0.63661974668502807617 ;  /* 0x3f22f9831b207820 */ /* 0x000fe20000400000 */
[----:B------:R-:W-:Y:S01]  /*1250*/  FFMA R3, R3, R31, R24 ;  /* 0x0000001f03037223 */ /* 0x000fe20000000018 */
[----:B------:R-:W-:-:S03]  /*1260*/  FSETP.GE.AND P2, PT, |R27|, 105615, PT ;  /* 0x47ce47801b00780b */ /* 0x000fc60003f46200 */
[----:B------:R-:W-:Y:S01]  /*1270*/  @P1 FADD R3, RZ, -R3 ;  /* 0x80000003ff031221 */ /* 0x000fe20000000000 */
[----:B------:R-:W1:Y:S02]  /*1280*/  F2I.NTZ R32, R32 ;  /* 0x0000002000207305 */ /* 0x000e640000203100 */
[-C--:B-1----:R-:W-:Y:S02]  /*1290*/  I2FP.F32.S32 R0, R32.reuse ;  /* 0x0000002000007245 */ /* 0x082fe40000201400 */
[----:B------:R-:W-:Y:S01]  /*12a0*/  MOV R26, R32 ;  /* 0x00000020001a7202 */ /* 0x000fe20000000f00 */
[----:B--2---:R-:W-:Y:S02]  /*12b0*/  FFMA R25, R10, R3, -R25 ;  /* 0x000000030a197223 */ /* 0x004fe40000000819 */
[----:B------:R-:W-:Y:S02]  /*12c0*/  FFMA R3, R0, -1.5707962512969970703, R27 ;  /* 0xbfc90fda00037823 */ /* 0x000fe4000000001b */
[----:B------:R-:W-:-:S02]  /*12d0*/  FFMA R31, R25, R25, R2 ;  /* 0x00000019191f7223 */ /* 0x000fc40000000002 */
[C---:B------:R-:W-:Y:S01]  /*12e0*/  FFMA R3, R0.reuse, -7.5497894158615963534e-08, R3 ;  /* 0xb3a2216800037823 */ /* 0x040fe20000000003 */
[----:B0-----:R-:W-:Y:S02]  /*12f0*/  P2R R2, PR, RZ, 0x4 ;  /* 0x00000004ff027803 */ /* 0x001fe40000000000 */
[----:B------:R0:W-:Y:S01]  /*1300*/  STG.E desc[UR8][R20.64], R31 ;  /* 0x0000001f14007986 */ /* 0x0001e2000c101908 */
[----:B------:R-:W-:-:S04]  /*1310*/  FFMA R0, R0, -5.3903029534742383927e-15, R3 ;  /* 0xa7c234c500007823 */ /* 0x000fc80000000003 */
[----:B------:R-:W-:Y:S01]  /*1320*/  IMAD.MOV.U32 R33, RZ, RZ, R0 ;  /* 0x000000ffff217224 */ /* 0x000fe200078e0000 */
[----:B------:R-:W-:Y:S06]  /*1330*/  @!P2 BRA `(.L_x_11) ;  /* 0x00000004008ca947 */ /* 0x000fec0003800000 */
[----:B------:R-:W-:-:S13]  /*1340*/  FSETP.NEU.AND P0, PT, |R27|, +INF , PT ;  /* 0x7f8000001b00780b */ /* 0x000fda0003f0d200 */
[----:B------:R-:W-:Y:S01]  /*1350*/  @!P0 FMUL R33, RZ, R27 ;  /* 0x0000001bff218220 */ /* 0x000fe20000400000 */
[----:B------:R-:W-:Y:S01]  /*1360*/  @!P0 IMAD.MOV.U32 R32, RZ, RZ, RZ ;  /* 0x000000ffff208224 */ /* 0x000fe200078e00ff */
[----:B------:R-:W-:Y:S06]  /*1370*/  @!P0 BRA `(.L_x_11) ;  /* 0x00000004007c8947 */ /* 0x000fec0003800000 */
[----:B------:R-:W-:Y:S02]  /*1380*/  IMAD.SHL.U32 R2, R27, 0x100, RZ ;  /* 0x000001001b027824 */ /* 0x000fe400078e00ff */
[----:B------:R-:W-:Y:S02]  /*1390*/  HFMA2 R34, -RZ, RZ, 0, 0 ;  /* 0x00000000ff227431 */ /* 0x000fe400000001ff */
[----:B------:R-:W-:Y:S01]  /*13a0*/  IMAD.MOV.U32 R33, RZ, RZ, RZ ;  /* 0x000000ffff217224 */ /* 0x000fe200078e00ff */
[----:B------:R-:W1:Y:S01]  /*13b0*/  LDCU.64 UR10, c[0x4][URZ] ;  /* 0x01000000ff0a77ac */ /* 0x000e620008000a00 */
[----:B------:R-:W-:Y:S01]  /*13c0*/  LOP3.LUT R32, R2, 0x80000000, RZ, 0xfc, !PT ;  /* 0x8000000002207812 */ /* 0x000fe200078efcff */
[----:B------:R-:W-:Y:S01]  /*13d0*/  UMOV UR5, URZ ;  /* 0x000000ff00057c82 */ /* 0x000fe20008000000 */
[----:B------:R-:W-:-:S05]  /*13e0*/  UMOV UR4, URZ ;  /* 0x000000ff00047c82 */ /* 0x000fca0008000000 */
.L_x_12:
[----:B-1----:R-:W-:Y:S02]  /*13f0*/  IMAD.U32 R3, RZ, RZ, UR11 ;  /* 0x0000000bff037e24 */ /* 0x002fe4000f8e00ff */
        /* <DEDUP_REMOVED lines=26> */
[----:B------:R-:W-:Y:S02]  /*15a0*/  LOP3.LUT P6, RZ, R2, 0x1f, RZ, 0xc0, !PT ;  /* 0x0000001f02ff7812 */ /* 0x000fe400078cc0ff */
[----:B------:R-:W-:-:S04]  /*15b0*/  IADD3 R3, PT, PT, R3, -0x80, RZ ;  /* 0xffffff8003037810 */ /* 0x000fc80007ffe0ff */
[----:B------:R-:W-:-:S05]  /*15c0*/  SHF.R.U32.HI R3, RZ, 0x5, R3 ;  /* 0x00000005ff037819 */ /* 0x000fca0000011603 */
[----:B------:R-:W-:-:S05]  /*15d0*/  IMAD.U32 R34, R3, -0x4, RZ ;  /* 0xfffffffc03227824 */ /* 0x000fca00078e00ff */
        /* <DEDUP_REMOVED lines=9> */
[----:B------:R-:W-:Y:S01]  /*1670*/  @P4 IMAD.MOV.U32 R32, RZ, RZ, R8 ;  /* 0x000000ffff204224 */ /* 0x000fe200078e0008 */
[----:B------:R-:W-:Y:S01]  /*1680*/  ISETP.EQ.AND P4, PT, R34, RZ, PT ;  /* 0x000000ff2200720c */ /* 0x000fe20003f82270 */
[--C-:B------:R-:W-:Y:S01]  /*1690*/  @P0 IMAD.MOV.U32 R32, RZ, RZ, R7.reuse ;  /* 0x000000ffff200224 */ /* 0x100fe200078e0007 */
[----:B------:R-:W-:Y:S01]  /*16a0*/  @P0 MOV R3, R8 ;  /* 0x0000000800030202 */ /* 0x000fe20000000f00 */
[----:B------:R-:W-:Y:S02]  /*16b0*/  @P1 IMAD.MOV.U32 R3, RZ, RZ, R7 ;  /* 0x000000ffff031224 */ /* 0x000fe400078e0007 */
[----:B------:R-:W-:-:S02]  /*16c0*/  @P2 IMAD.MOV.U32 R3, RZ, RZ, R6 ;  /* 0x000000ffff032224 */ /* 0x000fc400078e0006 */
[----:B------:R-:W-:Y:S01]  /*16d0*/  @P1 IMAD.MOV.U32 R32, RZ, RZ, R6 ;  /* 0x000000ffff201224 */ /* 0x000fe200078e0006 */
[----:B------:R-:W-:Y:S01]  /*16e0*/  @P2 MOV R32, R5 ;  /* 0x0000000500202202 */ /* 0x000fe20000000f00 */
[----:B------:R-:W-:Y:S02]  /*16f0*/  @P3 IMAD.MOV.U32 R3, RZ, RZ, R5 ;  /* 0x000000ffff033224 */ /* 0x000fe400078e0005 */
[--C-:B------:R-:W-:Y:S02]  /*1700*/  @P3 IMAD.MOV.U32 R32, RZ, RZ, R4.reuse ;  /* 0x000000ffff203224 */ /* 0x100fe400078e0004 */
[----:B------:R-:W-:Y:S01]  /*1710*/  @P4 IMAD.MOV.U32 R3, RZ, RZ, R4 ;  /* 0x000000ffff034224 */ /* 0x000fe200078e0004 */
[----:B------:R-:W-:Y:S01]  /*1720*/  @P5 MOV R3, R33 ;  /* 0x0000002100035202 */ /* 0x000fe20000000f00 */
[----:B------:R-:W-:-:S04]  /*1730*/  @P4 IMAD.MOV.U32 R32, RZ, RZ, R33 ;  /* 0x000000ffff204224 */ /* 0x000fc800078e0021 */
[----:B------:R-:W-:Y:S01]  /*1740*/  IMAD.MOV.U32 R24, RZ, RZ, R3 ;  /* 0x000000ffff187224 */ /* 0x000fe200078e0003 */
[----:B------:R-:W-:Y:S06]  /*1750*/  @!P6 BRA `(.L_x_14) ;  /* 0x00000000002ce947 */ /* 0x000fec0003800000 */
[----:B------:R-:W-:Y:S01]  /*1760*/  @P0 IMAD.MOV.U32 R25, RZ, RZ, R9 ;  /* 0x000000ffff190224 */ /* 0x000fe200078e0009 */
[----:B------:R-:W-:Y:S01]  /*1770*/  ISETP.EQ.AND P0, PT, R34, 0x8, PT ;  /* 0x000000082200780c */ /* 0x000fe20003f02270 */
[----:B------:R-:W-:Y:S01]  /*1780*/  @P1 IMAD.MOV.U32 R25, RZ, RZ, R8 ;  /* 0x000000ffff191224 */ /* 0x000fe200078e0008 */
[----:B------:R-:W-:Y:S01]  /*1790*/  LOP3.LUT R3, R2, 0x1f, RZ, 0xc0, !PT ;  /* 0x0000001f02037812 */ /* 0x000fe200078ec0ff */
[----:B------:R-:W-:Y:S01]  /*17a0*/  @P2 IMAD.MOV.U32 R25, RZ, RZ, R7 ;  /* 0x000000ffff192224 */ /* 0x000fe200078e0007 */
[----:B------:R-:W-:Y:S01]  /*17b0*/  @P3 MOV R25, R6 ;  /* 0x0000000600193202 */ /* 0x000fe20000000f00 */
[----:B------:R-:W-:Y:S01]  /*17c0*/  @P4 IMAD.MOV.U32 R25, RZ, RZ, R5 ;  /* 0x000000ffff194224 */ /* 0x000fe200078e0005 */
[----:B------:R-:W-:Y:S01]  /*17d0*/  SHF.L.W.U32.HI R32, R24, R3, R32 ;  /* 0x0000000318207219 */ /* 0x000fe20000010e20 */
[----:B------:R-:W-:-:S06]  /*17e0*/  @P5 IMAD.MOV.U32 R25, RZ, RZ, R4 ;  /* 0x000000ffff195224 */ /* 0x000fcc00078e0004 */
[----:B------:R-:W-:-:S05]  /*17f0*/  @P0 IMAD.MOV.U32 R25, RZ, RZ, R33 ;  /* 0x000000ffff190224 */ /* 0x000fca00078e0021 */
[----:B------:R-:W-:-:S07]  /*1800*/  SHF.L.W.U32.HI R24, R25, R3, R24 ;  /* 0x0000000319187219 */ /* 0x000fce0000010e18 */
.L_x_14:
[----:B------:R-:W-:Y:S05]  /*1810*/  BSYNC.RECONVERGENT B1 ;  /* 0x0000000000017941 */ /* 0x000fea0003800200 */
.L_x_13:
[C---:B------:R-:W-:Y:S01]  /*1820*/  SHF.L.W.U32.HI R33, R24.reuse, 0x2, R32 ;  /* 0x0000000218217819 */ /* 0x040fe20000010e20 */
[----:B------:R-:W-:Y:S02]  /*1830*/  IMAD.SHL.U32 R2, R24, 0x4, RZ ;  /* 0x0000000418027824 */ /* 0x000fe400078e00ff */
[----:B------:R-:W-:Y:S01]  /*1840*/  FADD R24, R29, R28 ;  /* 0x0000001c1d187221 */ /* 0x000fe20000000000 */
[----:B------:R-:W-:Y:S01]  /*1850*/  UMOV UR4, 0x54442d19 ;  /* 0x54442d1900047882 */ /* 0x000fe20000000000 */
[----:B------:R-:W-:Y:S01]  /*1860*/  SHF.R.S32.HI R3, RZ, 0x1f, R33 ;  /* 0x0000001fff037819 */ /* 0x000fe20000011421 */
[----:B------:R-:W-:Y:S01]  /*1870*/  UMOV UR5, 0x3bf921fb ;  /* 0x3bf921fb00057882 */ /* 0x000fe20000000000 */
[----:B------:R-:W-:Y:S01]  /*1880*/  FADD R34, -R11, R24 ;  /* 0x000000180b227221 */ /* 0x000fe20000000100 */
[----:B------:R-:W-:Y:S02]  /*1890*/  SHF.R.U32.HI R32, RZ, 0x1e, R32 ;  /* 0x0000001eff207819 */ /* 0x000fe40000011620 */
[C---:B------:R-:W-:Y:S01]  /*18a0*/  LOP3.LUT R2, R3.reuse, R2, RZ, 0x3c, !PT ;  /* 0x0000000203027212 */ /* 0x040fe200078e3cff */
[----:B------:R-:W-:Y:S01]  /*18b0*/  FMUL R34, R34, UR6 ;  /* 0x0000000622227c20 */ /* 0x000fe20008400000 */
[----:B------:R-:W-:-:S02]  /*18c0*/  LOP3.LUT R3, R3, R33, RZ, 0x3c, !PT ;  /* 0x0000002103037212 */ /* 0x000fc400078e3cff */
[C---:B------:R-:W-:Y:S02]  /*18d0*/  LEA.HI R32, R33.reuse, R32, RZ, 0x1 ;  /* 0x0000002021207211 */ /* 0x040fe400078f08ff */
[----:B------:R-:W-:Y:S02]  /*18e0*/  ISETP.GE.AND P0, PT, R34, RZ, PT ;  /* 0x000000ff2200720c */ /* 0x000fe40003f06270 */
[----:B------:R-:W1:Y:S01]  /*18f0*/  I2F.F64.S64 R2, R2 ;  /* 0x0000000200027312 */ /* 0x000e620000301c00 */
[----:B------:R-:W-:-:S04]  /*1900*/  LOP3.LUT R34, R33, R34, RZ, 0x3c, !PT ;  /* 0x0000002221227212 */ /* 0x000fc800078e3cff */
[----:B------:R-:W-:Y:S01]  /*1910*/  ISETP.GE.AND P1, PT, R34, RZ, PT ;  /* 0x000000ff2200720c */ /* 0x000fe20003f26270 */
[----:B-1----:R-:W-:Y:S01]  /*1920*/  DMUL R24, R2, UR4 ;  /* 0x0000000402187c28 */ /* 0x002fe20008000000 */
[----:B------:R-:W-:-:S05]  /*1930*/  IADD3 R2, PT, PT, -R32, RZ, RZ ;  /* 0x000000ff20027210 */ /* 0x000fca0007ffe1ff */
[----:B------:R-:W-:-:S04]  /*1940*/  @!P0 IMAD.MOV.U32 R32, RZ, RZ, R2 ;  /* 0x000000ffff208224 */ /* 0x000fc800078e0002 */
[----:B------:R-:W1:Y:S02]  /*1950*/  F2F.F32.F64 R24, R24 ;  /* 0x0000001800187310 */ /* 0x000e640000301000 */
[----:B-1----:R-:W-:-:S07]  /*1960*/  FSEL R33, -R24, R24, !P1 ;  /* 0x0000001818217208 */ /* 0x002fce0004800100 */
.L_x_11:
[----:B------:R-:W-:Y:S05]  /*1970*/  BSYNC.RECONVERGENT B0 ;  /* 0x0000000000007941 */ /* 0x000fea0003800200 */
.L_x_10:
[----:B------:R-:W-:-:S04]  /*1980*/  IMAD.U32 R3, RZ, RZ, UR12 ;  /* 0x0000000cff037e24 */ /* 0x000fc8000f8e00ff */
[----:B------:R-:W-:-:S05]  /*1990*/  IMAD.WIDE R2, R3, 0x4, R22 ;  /* 0x0000000403027825 */ /* 0x000fca00078e0216 */
[----:B------:R-:W2:Y:S01]  /*19a0*/  LDG.E R23, desc[UR8][R2.64] ;  /* 0x0000000802177981 */ /* 0x000ea2000c1e1900 */
[----:B------:R-:W-:Y:S01]  /*19b0*/  LOP3.LUT R22, R32, 0x1, RZ, 0xc0, !PT ;  /* 0x0000000120167812 */ /* 0x000fe200078ec0ff */
[----:B------:R-:W-:Y:S02]  /*19c0*/  IMAD.MOV.U32 R24, RZ, RZ, 0x37cbac00 ;  /* 0x37cbac00ff187424 */ /* 0x000fe400078e00ff */
[----:B------:R-:W-:Y:S01]  /*19d0*/  FMUL R25, R33, R33 ;  /* 0x0000002121197220 */ /* 0x000fe20000400000 */
[----:B------:R-:W-:Y:S01]  /*19e0*/  IMAD.MOV.U32 R35, RZ, RZ, 0x3e2aaaa8 ;  /* 0x3e2aaaa8ff237424 */ /* 0x000fe200078e00ff */
[----:B------:R-:W-:Y:S01]  /*19f0*/  ISETP.NE.U32.AND P0, PT, R22, 0x1, PT ;  /* 0x000000011600780c */ /* 0x000fe20003f05070 */
[----:B------:R-:W-:Y:S02]  /*1a00*/  VIADD R22, R32, 0x1 ;  /* 0x0000000120167836 */ /* 0x000fe40000000000 */
[----:B------:R-:W-:Y:S01]  /*1a10*/  FFMA R24, R25, R24, -0.0013887860113754868507 ;  /* 0xbab607ed19187423 */ /* 0x000fe20000000018 */
[----:B------:R-:W-:Y:S01]  /*1a20*/  MOV R32, 0x3c0885e4 ;  /* 0x3c0885e400207802 */ /* 0x000fe20000000f00 */
[----:B------:R-:W-:Y:S01]  /*1a30*/  BSSY.RECONVERGENT B0, `(.L_x_15) ;  /* 0x0000072000007945 */ /* 0x000fe20003800200 */
[----:B------:R-:W-:-:S02]  /*1a40*/  FSEL R35, -R35, -0.4999999701976776123, !P0 ;  /* 0xbeffffff23237808 */ /* 0x000fc40004000100 */
[----:B------:R-:W-:Y:S02]  /*1a50*/  LOP3.LUT P1, RZ, R22, 0x2, RZ, 0xc0, !PT ;  /* 0x0000000216ff7812 */ /* 0x000fe4000782c0ff */
[----:B------:R-:W-:Y:S02]  /*1a60*/  FSEL R24, R24, -0.00019574658654164522886, P0 ;  /* 0xb94d415318187808 */ /* 0x000fe40000000000 */
[----:B------:R-:W-:Y:S02]  /*1a70*/  FSEL R22, R32, 0.041666727513074874878, !P0 ;  /* 0x3d2aaabb20167808 */ /* 0x000fe40004000000 */
[----:B------:R-:W-:-:S03]  /*1a80*/  FSETP.GE.AND P2, PT, |R27|, 105615, PT ;  /* 0x47ce47801b00780b */ /* 0x000fc60003f46200 */
[----:B------:R-:W-:Y:S01]  /*1a90*/  FFMA R24, R25, R24, R22 ;  /* 0x0000001819187223 */ /* 0x000fe20000000016 */
[----:B------:R-:W-:-:S03]  /*1aa0*/  FSEL R22, R33, 1, !P0 ;  /* 0x3f80000021167808 */ /* 0x000fc60004000000 */
[C---:B------:R-:W-:Y:S02]  /*1ab0*/  FFMA R24, R25.reuse, R24, R35 ;  /* 0x0000001819187223 */ /* 0x040fe40000000023 */
[----:B------:R-:W-:-:S04]  /*1ac0*/  FFMA R25, R25, R22, RZ ;  /* 0x0000001619197223 */ /* 0x000fc800000000ff */
[----:B------:R-:W-:-:S04]  /*1ad0*/  FFMA R22, R25, R24, R22 ;  /* 0x0000001819167223 */ /* 0x000fc80000000016 */
[----:B------:R-:W-:-:S04]  /*1ae0*/  @P1 FADD R22, RZ, -R22 ;  /* 0x80000016ff161221 */ /* 0x000fc80000000000 */
[----:B--2---:R-:W-:-:S04]  /*1af0*/  FFMA R22, R10, R22, -R23 ;  /* 0x000000160a167223 */ /* 0x004fc80000000817 */
[----:B0-----:R-:W-:-:S05]  /*1b00*/  FFMA R31, R22, R22, R31 ;  /* 0x00000016161f7223 */ /* 0x001fca000000001f */
[----:B------:R0:W-:Y:S01]  /*1b10*/  STG.E desc[UR8][R20.64], R31 ;  /* 0x0000001f14007986 */ /* 0x0001e2000c101908 */
[----:B------:R-:W-:Y:S05]  /*1b20*/  @!P2 BRA `(.L_x_16) ;  /* 0x000000040088a947 */ /* 0x000fea0003800000 */
[----:B------:R-:W-:-:S04]  /*1b30*/  FADD R0, R29, R28 ;  /* 0x0000001c1d007221 */ /* 0x000fc80000000000 */
[----:B------:R-:W-:-:S04]  /*1b40*/  FADD R0, -R11, R0 ;  /* 0x000000000b007221 */ /* 0x000fc80000000100 */
[----:B------:R-:W-:-:S05]  /*1b50*/  FMUL R27, R0, UR6 ;  /* 0x00000006001b7c20 */ /* 0x000fca0008400000 */
        /* <DEDUP_REMOVED lines=11> */
.L_x_17:
        /* <DEDUP_REMOVED lines=12> */
[C---:B------:R-:W-:Y:S01]  /*1cd0*/  ISETP.EQ.AND P5, PT, R26.reuse, 0x14, PT ;  /* 0x000000141a00780c */ /* 0x040fe20003fa2270 */
[----:B------:R-:W-:Y:S02]  /*1ce0*/  VIADD R26, R26, 0x4 ;  /* 0x000000041a1a7836 */ /* 0x000fe40000000000 */
        /* <DEDUP_REMOVED lines=25> */
[----:B------:R-:W-:Y:S02]  /*1e80*/  @P4 IMAD.MOV.U32 R22, RZ, RZ, R9 ;  /* 0x000000ffff164224 */ /* 0x000fe400078e0009 */
[----:B------:R-:W-:Y:S01]  /*1e90*/  @P4 IMAD.MOV.U32 R0, RZ, RZ, R8 ;  /* 0x000000ffff004224 */ /* 0x000fe200078e0008 */
[----:B------:R-:W-:Y:S01]  /*1ea0*/  ISETP.EQ.AND P4, PT, R25, 0x4, PT ;  /* 0x000000041900780c */ /* 0x000fe20003f82270 */
[--C-:B------:R-:W-:Y:S01]  /*1eb0*/  @P2 IMAD.MOV.U32 R0, RZ, RZ, R7.reuse ;  /* 0x000000ffff002224 */ /* 0x100fe200078e0007 */
[----:B------:R-:W-:Y:S01]  /*1ec0*/  @P2 MOV R22, R8 ;  /* 0x0000000800162202 */ /* 0x000fe20000000f00 */
[----:B------:R-:W-:Y:S02]  /*1ed0*/  @P1 IMAD.MOV.U32 R22, RZ, RZ, R7 ;  /* 0x000000ffff161224 */ /* 0x000fe400078e0007 */
[--C-:B------:R-:W-:Y:S01]  /*1ee0*/  @P1 IMAD.MOV.U32 R0, RZ, RZ, R6.reuse ;  /* 0x000000ffff001224 */ /* 0x100fe200078e0006 */
[----:B------:R-:W-:Y:S01]  /*1ef0*/  @P0 MOV R0, R5 ;  /* 0x0000000500000202 */ /* 0x000fe20000000f00 */
[----:B------:R-:W-:-:S02]  /*1f00*/  @P0 IMAD.MOV.U32 R22, RZ, RZ, R6 ;  /* 0x000000ffff160224 */ /* 0x000fc400078e0006 */
[----:B------:R-:W-:Y:S02]  /*1f10*/  @P3 IMAD.MOV.U32 R22, RZ, RZ, R5 ;  /* 0x000000ffff163224 */ /* 0x000fe400078e0005 */
[--C-:B------:R-:W-:Y:S02]  /*1f20*/  @P3 IMAD.MOV.U32 R0, RZ, RZ, R4.reuse ;  /* 0x000000ffff003224 */ /* 0x100fe400078e0004 */
[----:B------:R-:W-:Y:S01]  /*1f30*/  @P5 IMAD.MOV.U32 R22, RZ, RZ, R4 ;  /* 0x000000ffff165224 */ /* 0x000fe200078e0004 */
[----:B------:R-:W-:Y:S01]  /*1f40*/  @P4 MOV R22, R33 ;  /* 0x0000002100164202 */ /* 0x000fe20000000f00 */
[----:B------:R-:W-:Y:S01]  /*1f50*/  @P5 IMAD.MOV.U32 R0, RZ, RZ, R33 ;  /* 0x000000ffff005224 */ /* 0x000fe200078e0021 */
[----:B------:R-:W-:Y:S06]  /*1f60*/  @!P6 BRA `(.L_x_19) ;  /* 0x00000000002ce947 */ /* 0x000fec0003800000 */
[----:B------:R-:W-:Y:S02]  /*1f70*/  @P2 IMAD.MOV.U32 R23, RZ, RZ, R9 ;  /* 0x000000ffff172224 */ /* 0x000fe400078e0009 */
[----:B------:R-:W-:Y:S02]  /*1f80*/  @P1 IMAD.MOV.U32 R23, RZ, RZ, R8 ;  /* 0x000000ffff171224 */ /* 0x000fe400078e0008 */
[----:B------:R-:W-:Y:S01]  /*1f90*/  @P0 IMAD.MOV.U32 R23, RZ, RZ, R7 ;  /* 0x000000ffff170224 */ /* 0x000fe200078e0007 */
[----:B------:R-:W-:Y:S01]  /*1fa0*/  ISETP.EQ.AND P0, PT, R25, 0x8, PT ;  /* 0x000000081900780c */ /* 0x000fe20003f02270 */
[----:B------:R-:W-:Y:S01]  /*1fb0*/  @P3 IMAD.MOV.U32 R23, RZ, RZ, R6 ;  /* 0x000000ffff173224 */ /* 0x000fe200078e0006 */
[----:B------:R-:W-:Y:S01]  /*1fc0*/  @P5 MOV R23, R5 ;  /* 0x0000000500175202 */ /* 0x000fe20000000f00 */
[----:B------:R-:W-:Y:S01]  /*1fd0*/  @P4 IMAD.MOV.U32 R23, RZ, RZ, R4 ;  /* 0x000000ffff174224 */ /* 0x000fe200078e0004 */
[----:B------:R-:W-:-:S04]  /*1fe0*/  LOP3.LUT R25, R24, 0x1f, RZ, 0xc0, !PT ;  /* 0x0000001f18197812 */ /* 0x000fc800078ec0ff */
[----:B------:R-:W-:-:S05]  /*1ff0*/  SHF.L.W.U32.HI R0, R22, R25, R0 ;  /* 0x0000001916007219 */ /* 0x000fca0000010e00 */
[----:B------:R-:W-:-:S05]  /*2000*/  @P0 IMAD.MOV.U32 R23, RZ, RZ, R33 ;  /* 0x000000ffff170224 */ /* 0x000fca00078e0021 */
[----:B------:R-:W-:-:S07]  /*2010*/  SHF.L.W.U32.HI R22, R23, R25, R22 ;  /* 0x0000001917167219 */ /* 0x000fce0000010e16 */
.L_x_19:
[----:B------:R-:W-:Y:S05]  /*2020*/  BSYNC.RECONVERGENT B1 ;  /* 0x0000000000017941 */ /* 0x000fea0003800200 */
.L_x_18:
[C---:B------:R-:W-:Y:S01]  /*2030*/  SHF.L.W.U32.HI R26, R22.reuse, 0x2, R0 ;  /* 0x00000002161a7819 */ /* 0x040fe20000010e00 */
[----:B------:R-:W-:Y:S01]  /*2040*/  IMAD.SHL.U32 R22, R22, 0x4, RZ ;  /* 0x0000000416167824 */ /* 0x000fe200078e00ff */
[----:B------:R-:W-:Y:S01]  /*2050*/  UMOV UR4, 0x54442d19 ;  /* 0x54442d1900047882 */ /* 0x000fe20000000000 */
[----:B------:R-:W-:Y:S01]  /*2060*/  UMOV UR5, 0x3bf921fb ;  /* 0x3bf921fb00057882 */ /* 0x000fe20000000000 */
[----:B------:R-:W-:Y:S02]  /*2070*/  SHF.R.S32.HI R23, RZ, 0x1f, R26 ;  /* 0x0000001fff177819 */ /* 0x000fe4000001141a */
[----:B------:R-:W-:Y:S02]  /*2080*/  SHF.R.U32.HI R33, RZ, 0x1e, R0 ;  /* 0x0000001eff217819 */ /* 0x000fe40000011600 */
[C---:B------:R-:W-:Y:S02]  /*2090*/  LOP3.LUT R22, R23.reuse, R22, RZ, 0x3c, !PT ;  /* 0x0000001617167212 */ /* 0x040fe400078e3cff */
[----:B------:R-:W-:-:S02]  /*20a0*/  LOP3.LUT R23, R23, R26, RZ, 0x3c, !PT ;  /* 0x0000001a17177212 */ /* 0x000fc400078e3cff */
[----:B------:R-:W-:Y:S02]  /*20b0*/  ISETP.GE.AND P1, PT, R27, RZ, PT ;  /* 0x000000ff1b00720c */ /* 0x000fe40003f26270 */
[C---:B------:R-:W-:Y:S02]  /*20c0*/  LOP3.LUT R27, R26.reuse, R27, RZ, 0x3c, !PT ;  /* 0x0000001b1a1b7212 */ /* 0x040fe400078e3cff */
[----:B------:R-:W1:Y:S01]  /*20d0*/  I2F.F64.S64 R22, R22 ;  /* 0x0000001600167312 */ /* 0x000e620000301c00 */
[----:B------:R-:W-:Y:S02]  /*20e0*/  LEA.HI R26, R26, R33, RZ, 0x1 ;  /* 0x000000211a1a7211 */ /* 0x000fe400078f08ff */
[----:B------:R-:W-:-:S03]  /*20f0*/  ISETP.GE.AND P0, PT, R27, RZ, PT ;  /* 0x000000ff1b00720c */ /* 0x000fc60003f06270 */
[----:B------:R-:W-:-:S05]  /*2100*/  IMAD.MOV R0, RZ, RZ, -R26 ;  /* 0x000000ffff007224 */ /* 0x000fca00078e0a1a */
[----:B------:R-:W-:Y:S01]  /*2110*/  @!P1 MOV R26, R0 ;  /* 0x00000000001a9202 */ /* 0x000fe20000000f00 */
[----:B-1----:R-:W-:-:S10]  /*2120*/  DMUL R24, R22, UR4 ;  /* 0x0000000416187c28 */ /* 0x002fd40008000000 */
[----:B------:R-:W1:Y:S02]  /*2130*/  F2F.F32.F64 R24, R24 ;  /* 0x0000001800187310 */ /* 0x000e640000301000 */
[----:B-1----:R-:W-:-:S07]  /*2140*/  FSEL R0, -R24, R24, !P0 ;  /* 0x0000001818007208 */ /* 0x002fce0004000100 */
.L_x_16:
[----:B------:R-:W-:Y:S05]  /*2150*/  BSYNC.RECONVERGENT B0 ;  /* 0x0000000000007941 */ /* 0x000fea0003800200 */
.L_x_15:
[----:B------:R-:W-:-:S04]  /*2160*/  IMAD.U32 R23, RZ, RZ, UR12 ;  /* 0x0000000cff177e24 */ /* 0x000fc8000f8e00ff */
[----:B------:R-:W-:-:S05]  /*2170*/  IMAD.WIDE R2, R23, 0x4, R2 ;  /* 0x0000000417027825 */ /* 0x000fca00078e0202 */
[----:B------:R-:W2:Y:S01]  /*2180*/  LDG.E R23, desc[UR8][R2.64] ;  /* 0x0000000802177981 */ /* 0x000ea2000c1e1900 */
[----:B------:R-:W-:Y:S01]  /*2190*/  LOP3.LUT R22, R26, 0x1, RZ, 0xc0, !PT ;  /* 0x000000011a167812 */ /* 0x000fe200078ec0ff */
[----:B------:R-:W-:Y:S02]  /*21a0*/  IMAD.MOV.U32 R24, RZ, RZ, 0x37cbac00 ;  /* 0x37cbac00ff187424 */ /* 0x000fe400078e00ff */
[----:B------:R-:W-:Y:S01]  /*21b0*/  FMUL R25, R0, R0 ;  /* 0x0000000000197220 */ /* 0x000fe20000400000 */
[----:B------:R-:W-:Y:S01]  /*21c0*/  LOP3.LUT P1, RZ, R26, 0x2, RZ, 0xc0, !PT ;  /* 0x000000021aff7812 */ /* 0x000fe2000782c0ff */
[----:B------:R-:W-:Y:S01]  /*21d0*/  FADD R26, R29, -R28 ;  /* 0x8000001c1d1a7221 */ /* 0x000fe20000000000 */
[----:B------:R-:W-:Y:S01]  /*21e0*/  ISETP.NE.U32.AND P0, PT, R22, 0x1, PT ;  /* 0x000000011600780c */ /* 0x000fe20003f05070 */
[----:B------:R-:W-:Y:S01]  /*21f0*/  FFMA R24, R25, R24, -0.0013887860113754868507 ;  /* 0xbab607ed19187423 */ /* 0x000fe20000000018 */
[----:B------:R-:W-:Y:S02]  /*2200*/  IMAD.MOV.U32 R22, RZ, RZ, 0x3d2aaabb ;  /* 0x3d2aaabbff167424 */ /* 0x000fe400078e00ff */
[----:B------:R-:W-:Y:S01]  /*2210*/  FADD R27, R11, R26 ;  /* 0x0000001a0b1b7221 */ /* 0x000fe20000000000 */
[----:B------:R-:W-:Y:S01]  /*2220*/  IMAD.MOV.U32 R32, RZ, RZ, 0x3effffff ;  /* 0x3effffffff207424 */ /* 0x000fe200078e00ff */
[----:B------:R-:W-:Y:S01]  /*2230*/  BSSY.RECONVERGENT B0, `(.L_x_20) ;  /* 0x000007c000007945 */ /* 0x000fe20003800200 */
[----:B------:R-:W-:-:S02]  /*2240*/  FSEL R24, R24, -0.00019574658654164522886, !P0 ;  /* 0xb94d415318187808 */ /* 0x000fc40004000000 */
[----:B------:R-:W-:Y:S02]  /*2250*/  FSEL R22, R22, 0.0083327032625675201416, !P0 ;  /* 0x3c0885e416167808 */ /* 0x000fe40004000000 */
[----:B------:R-:W-:-:S03]  /*2260*/  FSEL R26, -R32, -0.16666662693023681641, !P0 ;  /* 0xbe2aaaa8201a7808 */ /* 0x000fc60004000100 */
[----:B------:R-:W-:Y:S01]  /*2270*/  FFMA R24, R25, R24, R22 ;  /* 0x0000001819187223 */ /* 0x000fe20000000016 */
[----:B------:R-:W-:Y:S01]  /*2280*/  FSEL R22, R0, 1, P0 ;  /* 0x3f80000000167808 */ /* 0x000fe20000000000 */
[----:B------:R-:W-:Y:S02]  /*2290*/  FMUL R0, R27, UR6 ;  /* 0x000000061b007c20 */ /* 0x000fe40008400000 */
[C---:B------:R-:W-:Y:S02]  /*22a0*/  FFMA R24, R25.reuse, R24, R26 ;  /* 0x0000001819187223 */ /* 0x040fe4000000001a */
[----:B------:R-:W-:Y:S01]  /*22b0*/  FFMA R25, R25, R22, RZ ;  /* 0x0000001619197223 */ /* 0x000fe200000000ff */
[C---:B------:R-:W-:Y:S01]  /*22c0*/  FMUL R32, R0.reuse, 0.63661974668502807617 ;  /* 0x3f22f98300207820 */ /* 0x040fe20000400000 */
[----:B------:R-:W-:Y:S02]  /*22d0*/  FSETP.GE.AND P2, PT, |R0|, 105615, PT ;  /* 0x47ce47800000780b */ /* 0x000fe40003f46200 */
[----:B------:R-:W-:-:S03]  /*22e0*/  FFMA R22, R25, R24, R22 ;  /* 0x0000001819167223 */ /* 0x000fc60000000016 */
[----:B------:R-:W1:Y:S01]  /*22f0*/  F2I.NTZ R32, R32 ;  /* 0x0000002000207305 */ /* 0x000e620000203100 */
[----:B------:R-:W-:Y:S01]  /*2300*/  @P1 FADD R22, RZ, -R22 ;  /* 0x80000016ff161221 */ /* 0x000fe20000000000 */
[----:B-1----:R-:W-:-:S03]  /*2310*/  MOV R27, R32 ;  /* 0x00000020001b7202 */ /* 0x002fc60000000f00 */
[----:B--2---:R-:W-:Y:S01]  /*2320*/  FFMA R22, R10, R22, -R23 ;  /* 0x000000160a167223 */ /* 0x004fe20000000817 */
[----:B------:R-:W-:-:S03]  /*2330*/  I2FP.F32.S32 R23, R32 ;  /* 0x0000002000177245 */ /* 0x000fc60000201400 */
[----:B0-----:R-:W-:Y:S02]  /*2340*/  FFMA R31, R22, R22, R31 ;  /* 0x00000016161f7223 */ /* 0x001fe4000000001f */
[----:B------:R-:W-:-:S03]  /*2350*/  FFMA R22, R23, -1.5707962512969970703, R0 ;  /* 0xbfc90fda17167823 */ /* 0x000fc60000000000 */
[----:B------:R0:W-:Y:S01]  /*2360*/  STG.E desc[UR8][R20.64], R31 ;  /* 0x0000001f14007986 */ /* 0x0001e2000c101908 */
[----:B------:R-:W-:-:S04]  /*2370*/  FFMA R22, R23, -7.5497894158615963534e-08, R22 ;  /* 0xb3a2216817167823 */ /* 0x000fc80000000016 */
[----:B------:R-:W-:Y:S01]  /*2380*/  FFMA R26, R23, -5.3903029534742383927e-15, R22 ;  /* 0xa7c234c5171a7823 */ /* 0x000fe20000000016 */
[----:B------:R-:W-:-:S03]  /*2390*/  P2R R23, PR, RZ, 0x4 ;  /* 0x00000004ff177803 */ /* 0x000fc60000000000 */
        /* <DEDUP_REMOVED lines=13> */
.L_x_22:
        /* <DEDUP_REMOVED lines=66> */
.L_x_24:
[----:B------:R-:W-:Y:S05]  /*2890*/  BSYNC.RECONVERGENT B1 ;  /* 0x0000000000017941 */ /* 0x000fea0003800200 */
.L_x_23:
[C---:B------:R-:W-:Y:S01]  /*28a0*/  SHF.L.W.U32.HI R33, R24.reuse, 0x2, R32 ;  /* 0x0000000218217819 */ /* 0x040fe20000010e20 */
[----:B------:R-:W-:Y:S02]  /*28b0*/  IMAD.SHL.U32 R22, R24, 0x4, RZ ;  /* 0x0000000418167824 */ /* 0x000fe400078e00ff */
[----:B------:R-:W-:Y:S01]  /*28c0*/  FADD R24, R29, -R28 ;  /* 0x8000001c1d187221 */ /* 0x000fe20000000000 */
[----:B------:R-:W-:Y:S01]  /*28d0*/  UMOV UR4, 0x54442d19 ;  /* 0x54442d1900047882 */ /* 0x000fe20000000000 */
[----:B------:R-:W-:Y:S01]  /*28e0*/  SHF.R.S32.HI R23, RZ, 0x1f, R33 ;  /* 0x0000001fff177819 */ /* 0x000fe20000011421 */
[----:B------:R-:W-:Y:S01]  /*28f0*/  UMOV UR5, 0x3bf921fb ;  /* 0x3bf921fb00057882 */ /* 0x000fe20000000000 */
[----:B------:R-:W-:Y:S01]  /*2900*/  FADD R34, R11, R24 ;  /* 0x000000180b227221 */ /* 0x000fe20000000000 */
        /* <DEDUP_REMOVED lines=14> */
.L_x_21:
[----:B------:R-:W-:Y:S05]  /*29f0*/  BSYNC.RECONVERGENT B0 ;  /* 0x0000000000007941 */ /* 0x000fea0003800200 */
.L_x_20:
[----:B------:R-:W-:-:S04]  /*2a00*/  IMAD.U32 R23, RZ, RZ, UR12 ;  /* 0x0000000cff177e24 */ /* 0x000fc8000f8e00ff */
[----:B------:R-:W-:-:S05]  /*2a10*/  IMAD.WIDE R2, R23, 0x4, R2 ;  /* 0x0000000417027825 */ /* 0x000fca00078e0202 */
[----:B------:R-:W2:Y:S01]  /*2a20*/  LDG.E R23, desc[UR8][R2.64] ;  /* 0x0000000802177981 */ /* 0x000ea2000c1e1900 */
[----:B------:R-:W-:Y:S01]  /*2a30*/  LOP3.LUT R24, R32, 0x1, RZ, 0xc0, !PT ;  /* 0x0000000120187812 */ /* 0x000fe200078ec0ff */
[----:B------:R-:W-:Y:S02]  /*2a40*/  IMAD.MOV.U32 R34, RZ, RZ, 0x37cbac00 ;  /* 0x37cbac00ff227424 */ /* 0x000fe400078e00ff */
[----:B------:R-:W-:Y:S01]  /*2a50*/  FMUL R25, R22, R22 ;  /* 0x0000001616197220 */ /* 0x000fe20000400000 */
[----:B------:R-:W-:Y:S01]  /*2a60*/  MOV R33, 0x3c0885e4 ;  /* 0x3c0885e400217802 */ /* 0x000fe20000000f00 */
[----:B------:R-:W-:Y:S01]  /*2a70*/  BSSY.RECONVERGENT B0, `(.L_x_25) ;  /* 0x0000076000007945 */ /* 0x000fe20003800200 */
[----:B------:R-:W-:Y:S01]  /*2a80*/  ISETP.NE.U32.AND P0, PT, R24, 0x1, PT ;  /* 0x000000011800780c */ /* 0x000fe20003f05070 */
[----:B------:R-:W-:Y:S02]  /*2a90*/  VIADD R24, R32, 0x1 ;  /* 0x0000000120187836 */ /* 0x000fe40000000000 */
[----:B------:R-:W-:Y:S01]  /*2aa0*/  FFMA R32, R25, R34, -0.0013887860113754868507 ;  /* 0xbab607ed19207423 */ /* 0x000fe20000000022 */
[----:B------:R-:W-:-:S02]  /*2ab0*/  FSETP.GE.AND P2, PT, |R0|, 105615, PT ;  /* 0x47ce47800000780b */ /* 0x000fc40003f46200 */
[----:B------:R-:W-:Y:S02]  /*2ac0*/  FSEL R22, R22, 1, !P0 ;  /* 0x3f80000016167808 */ /* 0x000fe40004000000 */
[----:B------:R-:W-:Y:S02]  /*2ad0*/  LOP3.LUT P1, RZ, R24, 0x2, RZ, 0xc0, !PT ;  /* 0x0000000218ff7812 */ /* 0x000fe4000782c0ff */
[----:B------:R-:W-:Y:S01]  /*2ae0*/  FSEL R24, R33, 0.041666727513074874878, !P0 ;  /* 0x3d2aaabb21187808 */ /* 0x000fe20004000000 */
[----:B------:R-:W-:Y:S01]  /*2af0*/  IMAD.MOV.U32 R33, RZ, RZ, 0x3e2aaaa8 ;  /* 0x3e2aaaa8ff217424 */ /* 0x000fe200078e00ff */
[----:B------:R-:W-:-:S04]  /*2b00*/  FSEL R32, R32, -0.00019574658654164522886, P0 ;  /* 0xb94d415320207808 */ /* 0x000fc80000000000 */
[----:B------:R-:W-:Y:S01]  /*2b10*/  FSEL R33, -R33, -0.4999999701976776123, !P0 ;  /* 0xbeffffff21217808 */ /* 0x000fe20004000100 */
        /* <DEDUP_REMOVED lines=9> */
[----:B------:R-:W-:-:S04]  /*2bb0*/  FADD R0, R29, -R28 ;  /* 0x8000001c1d007221 */ /* 0x000fc80000000000 */
[----:B------:R-:W-:-:S04]  /*2bc0*/  FADD R0, R11, R0 ;  /* 0x000000000b007221 */ /* 0x000fc80000000000 */
[----:B------:R-:W-:-:S05]  /*2bd0*/  FMUL R0, R0, UR6 ;  /* 0x0000000600007c20 */ /* 0x000fca0008400000 */
[----:B------:R-:W-:-:S13]  /*2be0*/  FSETP.NEU.AND P0, PT, |R0|, +INF , PT ;  /* 0x7f8000000000780b */ /* 0x000fda0003f0d200 */
[----:B------:R-:W-:Y:S01]  /*2bf0*/  @!P0 FMUL R26, RZ, R0 ;  /* 0x00000000ff1a8220 */ /* 0x000fe20000400000 */
[----:B------:R-:W-:Y:S01]  /*2c00*/  @!P0 IMAD.MOV.U32 R27, RZ, RZ, RZ ;  /* 0x000000ffff1b8224 */ /* 0x000fe200078e00ff */
[----:B------:R-:W-:Y:S06]  /*2c10*/  @!P0 BRA `(.L_x_26) ;  /* 0x00000004006c8947 */ /* 0x000fec0003800000 */
[----:B------:R-:W-:Y:S02]  /*2c20*/  IMAD.SHL.U32 R22, R0, 0x100, RZ ;  /* 0x0000010000167824 */ /* 0x000fe400078e00ff */
[----:B------:R-:W-:Y:S02]  /*2c30*/  HFMA2 R32, -RZ, RZ, 0, 0 ;  /* 0x00000000ff207431 */ /* 0x000fe400000001ff */
[----:B0-----:R-:W-:Y:S01]  /*2c40*/  IMAD.MOV.U32 R31, RZ, RZ, RZ ;  /* 0x000000ffff1f7224 */ /* 0x001fe200078e00ff */
[----:B------:R-:W0:Y:S01]  /*2c50*/  LDCU.64 UR10, c[0x4][URZ] ;  /* 0x01000000ff0a77ac */ /* 0x000e220008000a00 */
[----:B------:R-:W-:Y:S01]  /*2c60*/  LOP3.LUT R33, R22, 0x80000000, RZ, 0xfc, !PT ;  /* 0x8000000016217812 */ /* 0x000fe200078efcff */
[----:B------:R-:W-:Y:S01]  /*2c70*/  UMOV UR5, URZ ;  /* 0x000000ff00057c82 */ /* 0x000fe20008000000 */
[----:B------:R-:W-:-:S05]  /*2c80*/  UMOV UR4, URZ ;  /* 0x000000ff00047c82 */ /* 0x000fca0008000000 */
.L_x_27:
[----:B0-----:R-:W-:Y:S02]  /*2c90*/  IMAD.U32 R22, RZ, RZ, UR10 ;  /* 0x0000000aff167e24 */ /* 0x001fe4000f8e00ff */
        /* <DEDUP_REMOVED lines=64> */
.L_x_29:
[----:B------:R-:W-:Y:S05]  /*30a0*/  BSYNC.RECONVERGENT B1 ;  /* 0x0000000000017941 */ /* 0x000fea0003800200 */
.L_x_28:
[C-C-:B------:R-:W-:Y:S01]  /*30b0*/  SHF.L.W.U32.HI R27, R22.reuse, 0x2, R24.reuse ;  /* 0x00000002161b7819 */ /* 0x140fe20000010e18 */
        /* <DEDUP_REMOVED lines=9> */
[----:B------:R-:W0:Y:S01]  /*3150*/  I2F.F64.S64 R22, R22 ;  /* 0x0000001600167312 */ /* 0x000e220000301c00 */
[----:B------:R-:W-:Y:S02]  /*3160*/  LEA.HI R27, R27, R24, RZ, 0x1 ;  /* 0x000000181b1b7211 */ /* 0x000fe400078f08ff */
[----:B------:R-:W-:-:S03]  /*3170*/  ISETP.GE.AND P0, PT, R0, RZ, PT ;  /* 0x000000ff0000720c */ /* 0x000fc60003f06270 */
[----:B------:R-:W-:-:S05]  /*3180*/  IMAD.MOV R0, RZ, RZ, -R27 ;  /* 0x000000ffff007224 */ /* 0x000fca00078e0a1b */
[----:B------:R-:W-:Y:S01]  /*3190*/  @!P1 MOV R27, R0 ;  /* 0x00000000001b9202 */ /* 0x000fe20000000f00 */
[----:B0-----:R-:W-:-:S10]  /*31a0*/  DMUL R32, R22, UR4 ;  /* 0x0000000416207c28 */ /* 0x001fd40008000000 */
[----:B------:R-:W0:Y:S02]  /*31b0*/  F2F.F32.F64 R32, R32 ;  /* 0x0000002000207310 */ /* 0x000e240000301000 */
[----:B0-----:R-:W-:-:S07]  /*31c0*/  FSEL R26, -R32, R32, !P0 ;  /* 0x00000020201a7208 */ /* 0x001fce0004000100 */
.L_x_26:
[----:B------:R-:W-:Y:S05]  /*31d0*/  BSYNC.RECONVERGENT B0 ;  /* 0x0000000000007941 */ /* 0x000fea0003800200 */
.L_x_25:
[----:B------:R-:W-:-:S04]  /*31e0*/  IMAD.U32 R23, RZ, RZ, UR12 ;  /* 0x0000000cff177e24 */ /* 0x000fc8000f8e00ff */
[----:B------:R-:W-:-:S05]  /*31f0*/  IMAD.WIDE R2, R23, 0x4, R2 ;  /* 0x0000000417027825 */ /* 0x000fca00078e0202 */
[----:B------:R-:W2:Y:S01]  /*3200*/  LDG.E R23, desc[UR8][R2.64] ;  /* 0x0000000802177981 */ /* 0x000ea2000c1e1900 */
[----:B------:R-:W-:Y:S01]  /*3210*/  LOP3.LUT R0, R27, 0x1, RZ, 0xc0, !PT ;  /* 0x000000011b007812 */ /* 0x000fe200078ec0ff */
[----:B------:R-:W-:Y:S02]  /*3220*/  IMAD.MOV.U32 R22, RZ, RZ, 0x37cbac00 ;  /* 0x37cbac00ff167424 */ /* 0x000fe400078e00ff */
[----:B------:R-:W-:Y:S01]  /*3230*/  FMUL R33, R26, R26 ;  /* 0x0000001a1a217220 */ /* 0x000fe20000400000 */
[----:B------:R-:W-:Y:S01]  /*3240*/  FADD R32, R28, R11 ;  /* 0x0000000b1c207221 */ /* 0x000fe20000000000 */
[----:B------:R-:W-:Y:S01]  /*3250*/  ISETP.NE.U32.AND P0, PT, R0, 0x1, PT ;  /* 0x000000010000780c */ /* 0x000fe20003f05070 */
[----:B------:R-:W-:Y:S02]  /*3260*/  IMAD.MOV.U32 R0, RZ, RZ, 0x3d2aaabb ;  /* 0x3d2aaabbff007424 */ /* 0x000fe400078e00ff */
[----:B------:R-:W-:Y:S01]  /*3270*/  FFMA R24, R33, R22, -0.0013887860113754868507 ;  /* 0xbab607ed21187423 */ /* 0x000fe20000000016 */
[----:B------:R-:W-:Y:S01]  /*3280*/  IMAD.MOV.U32 R11, RZ, RZ, 0x3effffff ;  /* 0x3effffffff0b7424 */ /* 0x000fe200078e00ff */
[----:B------:R-:W-:Y:S01]  /*3290*/  LOP3.LUT P1, RZ, R27, 0x2, RZ, 0xc0, !PT ;  /* 0x000000021bff7812 */ /* 0x000fe2000782c0ff */
[----:B0-----:R-:W-:Y:S01]  /*32a0*/  FADD R31, -R29, R32 ;  /* 0x000000201d1f7221 */ /* 0x001fe20000000100 */
[----:B------:R-:W-:Y:S01]  /*32b0*/  FSEL R28, R0, 0.0083327032625675201416, !P0 ;  /* 0x3c0885e4001c7808 */ /* 0x000fe20004000000 */
[----:B------:R-:W-:Y:S01]  /*32c0*/  BSSY.RECONVERGENT B0, `(.L_x_30) ;  /* 0x0000078000007945 */ /* 0x000fe20003800200 */
[----:B------:R-:W-:Y:S01]  /*32d0*/  FSEL R24, R24, -0.00019574658654164522886, !P0 ;  /* 0xb94d415318187808 */ /* 0x000fe20004000000 */
[----:B------:R-:W-:Y:S01]  /*32e0*/  FMUL R31, R31, UR6 ;  /* 0x000000061f1f7c20 */ /* 0x000fe20008400000 */
[----:B------:R-:W-:-:S03]  /*32f0*/  FSEL R26, R26, 1, P0 ;  /* 0x3f8000001a1a7808 */ /* 0x000fc60000000000 */
[----:B------:R-:W-:Y:S01]  /*3300*/  FFMA R24, R33, R24, R28 ;  /* 0x0000001821187223 */ /* 0x000fe2000000001c */
[----:B------:R-:W-:Y:S01]  /*3310*/  FSEL R28, -R11, -0.16666662693023681641, !P0 ;  /* 0xbe2aaaa80b1c7808 */ /* 0x000fe20004000100 */
[C---:B------:R-:W-:Y:S01]  /*3320*/  FMUL R32, R31.reuse, 0.63661974668502807617 ;  /* 0x3f22f9831f207820 */ /* 0x040fe20000400000 */
[----:B------:R-:W-:-:S03]  /*3330*/  FSETP.GE.AND P2, PT, |R31|, 105615, PT ;  /* 0x47ce47801f00780b */ /* 0x000fc60003f46200 */
[C---:B------:R-:W-:Y:S01]  /*3340*/  FFMA R24, R33.reuse, R24, R28 ;  /* 0x0000001821187223 */ /* 0x040fe2000000001c */
[----:B------:R-:W-:Y:S01]  /*3350*/  FFMA R33, R33, R26, RZ ;  /* 0x0000001a21217223 */ /* 0x000fe200000000ff */
[----:B------:R-:W0:Y:S03]  /*3360*/  F2I.NTZ R32, R32 ;  /* 0x0000002000207305 */ /* 0x000e260000203100 */
[----:B------:R-:W-:-:S04]  /*3370*/  FFMA R24, R33, R24, R26 ;  /* 0x0000001821187223 */ /* 0x000fc8000000001a */
[----:B------:R-:W-:Y:S01]  /*3380*/  @P1 FADD R24, RZ, -R24 ;  /* 0x80000018ff181221 */ /* 0x000fe20000000000 */
[----:B0-----:R-:W-:-:S03]  /*3390*/  I2FP.F32.S32 R28, R32 ;  /* 0x00000020001c7245 */ /* 0x001fc60000201400 */
[----:B--2---:R-:W-:Y:S02]  /*33a0*/  FFMA R24, R10, R24, -R23 ;  /* 0x000000180a187223 */ /* 0x004fe40000000817 */
[----:B------:R-:W-:Y:S02]  /*33b0*/  FFMA R23, R28, -1.5707962512969970703, R31 ;  /* 0xbfc90fda1c177823 */ /* 0x000fe4000000001f */
[----:B------:R-:W-:Y:S02]  /*33c0*/  FFMA R29, R24, R24, R25 ;  /* 0x00000018181d7223 */ /* 0x000fe40000000019 */
[C---:B------:R-:W-:Y:S01]  /*33d0*/  FFMA R23, R28.reuse, -7.5497894158615963534e-08, R23 ;  /* 0xb3a221681c177823 */ /* 0x040fe20000000017 */
[----:B-1----:R-:W-:Y:S02]  /*33e0*/  P2R R25, PR, RZ, 0x4 ;  /* 0x00000004ff197803 */ /* 0x002fe40000000000 */
[----:B------:R0:W-:Y:S01]  /*33f0*/  STG.E desc[UR8][R20.64], R29 ;  /* 0x0000001d14007986 */ /* 0x0001e2000c101908 */
[----:B------:R-:W-:Y:S01]  /*3400*/  FFMA R28, R28, -5.3903029534742383927e-15, R23 ;  /* 0xa7c234c51c1c7823 */ /* 0x000fe20000000017 */
[----:B------:R-:W-:-:S03]  /*3410*/  MOV R23, R32 ;  /* 0x0000002000177202 */ /* 0x000fc60000000f00 */
        /* <DEDUP_REMOVED lines=13> */
.L_x_32:
        /* <DEDUP_REMOVED lines=18> */
[-C--:B------:R-:W-:Y:S01]  /*3610*/  @P1 MOV R8, R26.reuse ;  /* 0x0000001a00081202 */ /* 0x080fe20000000f00 */
[----:B------:R-:W-:Y:S01]  /*3620*/  @P4 IMAD.MOV.U32 R5, RZ, RZ, R26 ;  /* 0x000000ffff054224 */ /* 0x000fe200078e001a */
[----:B------:R-:W-:Y:S01]  /*3630*/  @P5 MOV R4, R26 ;  /* 0x0000001a00045202 */ /* 0x000fe20000000f00 */
[----:B------:R-:W-:-:S08]  /*3640*/  VIADD R34, R34, 0x4 ;  /* 0x0000000422227836 */ /* 0x000fd00000000000 */
        /* <DEDUP_REMOVED lines=15> */
[----:B------:R-:W-:Y:S02]  /*3740*/  @P3 MOV R32, R9 ;  /* 0x0000000900203202 */ /* 0x000fe40000000f00 */
[----:B------:R-:W-:Y:S01]  /*3750*/  @P4 IMAD.MOV.U32 R25, RZ, RZ, R9 ;  /* 0x000000ffff194224 */ /* 0x000fe200078e0009 */
[C---:B------:R-:W-:Y:S01]  /*3760*/  ISETP.EQ.AND P3, PT, R34.reuse, -0x4, PT ;  /* 0xfffffffc2200780c */ /* 0x040fe20003f62270 */
[--C-:B------:R-:W-:Y:S01]  /*3770*/  @P4 IMAD.MOV.U32 R32, RZ, RZ, R8.reuse ;  /* 0x000000ffff204224 */ /* 0x100fe200078e0008 */
[----:B------:R-:W-:Y:S01]  /*3780*/  ISETP.EQ.AND P4, PT, R34, RZ, PT ;  /* 0x000000ff2200720c */ /* 0x000fe20003f82270 */
[----:B------:R-:W-:Y:S01]  /*3790*/  @P0 IMAD.MOV.U32 R25, RZ, RZ, R8 ;  /* 0x000000ffff190224 */ /* 0x000fe200078e0008 */
[----:B------:R-:W-:Y:S01]  /*37a0*/  @P0 MOV R32, R7 ;  /* 0x0000000700200202 */ /* 0x000fe20000000f00 */
[----:B------:R-:W-:Y:S02]  /*37b0*/  @P1 IMAD.MOV.U32 R25, RZ, RZ, R7 ;  /* 0x000000ffff191224 */ /* 0x000fe400078e0007 */
[----:B------:R-:W-:-:S02]  /*37c0*/  @P2 IMAD.MOV.U32 R25, RZ, RZ, R6 ;  /* 0x000000ffff192224 */ /* 0x000fc400078e0006 */
[----:B------:R-:W-:Y:S01]  /*37d0*/  @P1 IMAD.MOV.U32 R32, RZ, RZ, R6 ;  /* 0x000000ffff201224 */ /* 0x000fe200078e0006 */
[----:B------:R-:W-:-:S03]  /*37e0*/  @P2 MOV R32, R5 ;  /* 0x0000000500202202 */ /* 0x000fc60000000f00 */
[----:B------:R-:W-:Y:S02]  /*37f0*/  @P3 IMAD.MOV.U32 R25, RZ, RZ, R5 ;  /* 0x000000ffff193224 */ /* 0x000fe400078e0005 */
[--C-:B------:R-:W-:Y:S02]  /*3800*/  @P4 IMAD.MOV.U32 R25, RZ, RZ, R4.reuse ;  /* 0x000000ffff194224 */ /* 0x100fe400078e0004 */
[----:B------:R-:W-:Y:S02]  /*3810*/  @P5 IMAD.MOV.U32 R25, RZ, RZ, R33 ;  /* 0x000000ffff195224 */ /* 0x000fe400078e0021 */
[----:B------:R-:W-:Y:S01]  /*3820*/  @P3 IMAD.MOV.U32 R32, RZ, RZ, R4 ;  /* 0x000000ffff203224 */ /* 0x000fe200078e0004 */
[----:B------:R-:W-:Y:S01]  /*3830*/  @P4 MOV R32, R33 ;  /* 0x0000002100204202 */ /* 0x000fe20000000f00 */
[----:B------:R-:W-:Y:S01]  /*3840*/  IMAD.MOV.U32 R26, RZ, RZ, R25 ;  /* 0x000000ffff1a7224 */ /* 0x000fe200078e0019 */
[----:B------:R-:W-:Y:S06]  /*3850*/  @!P6 BRA `(.L_x_34) ;  /* 0x00000000002ce947 */ /* 0x000fec0003800000 */
[----:B------:R-:W-:Y:S01]  /*3860*/  @P0 IMAD.MOV.U32 R27, RZ, RZ, R9 ;  /* 0x000000ffff1b0224 */ /* 0x000fe200078e0009 */
[----:B------:R-:W-:Y:S02]  /*3870*/  ISETP.EQ.AND P0, PT, R34, 0x8, PT ;  /* 0x000000082200780c */ /* 0x000fe40003f02270 */
[----:B------:R-:W-:Y:S01]  /*3880*/  @P1 MOV R27, R8 ;  /* 0x00000008001b1202 */ /* 0x000fe20000000f00 */
[----:B------:R-:W-:Y:S01]  /*3890*/  @P2 IMAD.MOV.U32 R27, RZ, RZ, R7 ;  /* 0x000000ffff1b2224 */ /* 0x000fe200078e0007 */
[----:B------:R-:W-:Y:S01]  /*38a0*/  LOP3.LUT R25, R24, 0x1f, RZ, 0xc0, !PT ;  /* 0x0000001f18197812 */ /* 0x000fe200078ec0ff */
[----:B------:R-:W-:Y:S02]  /*38b0*/  @P3 IMAD.MOV.U32 R27, RZ, RZ, R6 ;  /* 0x000000ffff1b3224 */ /* 0x000fe400078e0006 */
[----:B------:R-:W-:Y:S01]  /*38c0*/  @P4 IMAD.MOV.U32 R27, RZ, RZ, R5 ;  /* 0x000000ffff1b4224 */ /* 0x000fe200078e0005 */
[----:B------:R-:W-:Y:S02]  /*38d0*/  @P5 MOV R27, R4 ;  /* 0x00000004001b5202 */ /* 0x000fe40000000f00 */
[----:B------:R-:W-:-:S03]  /*38e0*/  SHF.L.W.U32.HI R32, R26, R25, R32 ;  /* 0x000000191a207219 */ /* 0x000fc60000010e20 */
[----:B------:R-:W-:-:S05]  /*38f0*/  @P0 IMAD.MOV.U32 R27, RZ, RZ, R33 ;  /* 0x000000ffff1b0224 */ /* 0x000fca00078e0021 */
[----:B------:R-:W-:-:S07]  /*3900*/  SHF.L.W.U32.HI R26, R27, R25, R26 ;  /* 0x000000191b1a7219 */ /* 0x000fce0000010e1a */
.L_x_34:
[----:B------:R-:W-:Y:S05]  /*3910*/  BSYNC.RECONVERGENT B1 ;  /* 0x0000000000017941 */ /* 0x000fea0003800200 */
.L_x_33:
        /* <DEDUP_REMOVED lines=9> */
[C---:B------:R-:W-:Y:S02]  /*39b0*/  LEA.HI R32, R34.reuse, R33, RZ, 0x1 ;  /* 0x0000002122207211 */ /* 0x040fe400078f08ff */
[----:B------:R-:W1:Y:S01]  /*39c0*/  I2F.F64.S64 R24, R24 ;  /* 0x0000001800187312 */ /* 0x000e620000301c00 */
[----:B------:R-:W-:Y:S02]  /*39d0*/  LOP3.LUT R35, R34, R31, RZ, 0x3c, !PT ;  /* 0x0000001f22237212 */ /* 0x000fe400078e3cff */
[----:B------:R-:W-:Y:S02]  /*39e0*/  IMAD.MOV R33, RZ, RZ, -R32 ;  /* 0x000000ffff217224 */ /* 0x000fe400078e0a20 */
[----:B------:R-:W-:-:S04]  /*39f0*/  ISETP.GE.AND P1, PT, R35, RZ, PT ;  /* 0x000000ff2300720c */ /* 0x000fc80003f26270 */
[----:B------:R-:W-:Y:S01]  /*3a00*/  @!P0 MOV R32, R33 ;  /* 0x0000002100208202 */ /* 0x000fe20000000f00 */
[----:B-1----:R-:W-:-:S10]  /*3a10*/  DMUL R26, R24, UR4 ;  /* 0x00000004181a7c28 */ /* 0x002fd40008000000 */
[----:B------:R-:W1:Y:S02]  /*3a20*/  F2F.F32.F64 R26, R26 ;  /* 0x0000001a001a7310 */ /* 0x000e640000301000 */
[----:B-1----:R-:W-:-:S07]  /*3a30*/  FSEL R24, -R26, R26, !P1 ;  /* 0x0000001a1a187208 */ /* 0x002fce0004800100 */
.L_x_31:
[----:B------:R-:W-:Y:S05]  /*3a40*/  BSYNC.RECONVERGENT B0 ;  /* 0x0000000000007941 */ /* 0x000fea0003800200 */
.L_x_30:
[----:B------:R-:W-:-:S04]  /*3a50*/  IMAD.U32 R25, RZ, RZ, UR12 ;  /* 0x0000000cff197e24 */ /* 0x000fc8000f8e00ff */
[----:B------:R-:W-:-:S05]  /*3a60*/  IMAD.WIDE R2, R25, 0x4, R2 ;  /* 0x0000000419027825 */ /* 0x000fca00078e0202 */
[----:B------:R-:W2:Y:S01]  /*3a70*/  LDG.E R25, desc[UR8][R2.64] ;  /* 0x0000000802197981 */ /* 0x000ea2000c1e1900 */
[----:B------:R-:W-:Y:S01]  /*3a80*/  LOP3.LUT R26, R32, 0x1, RZ, 0xc0, !PT ;  /* 0x00000001201a7812 */ /* 0x000fe200078ec0ff */
[----:B------:R-:W-:Y:S01]  /*3a90*/  FMUL R27, R24, R24 ;  /* 0x00000018181b7220 */ /* 0x000fe20000400000 */
[----:B------:R-:W-:Y:S01]  /*3aa0*/  IMAD.MOV.U32 R34, RZ, RZ, 0x3c0885e4 ;  /* 0x3c0885e4ff227424 */ /* 0x000fe200078e00ff */
[----:B------:R-:W-:Y:S01]  /*3ab0*/  FSETP.GE.AND P2, PT, |R31|, 105615, PT ;  /* 0x47ce47801f00780b */ /* 0x000fe20003f46200 */
[----:B------:R-:W-:Y:S01]  /*3ac0*/  BSSY.RECONVERGENT B0, `(.L_x_35) ;  /* 0x0000071000007945 */ /* 0x000fe20003800200 */
[----:B------:R-:W-:Y:S01]  /*3ad0*/  ISETP.NE.U32.AND P0, PT, R26, 0x1, PT ;  /* 0x000000011a00780c */ /* 0x000fe20003f05070 */
[----:B------:R-:W-:Y:S02]  /*3ae0*/  VIADD R26, R32, 0x1 ;  /* 0x00000001201a7836 */ /* 0x000fe40000000000 */
[----:B------:R-:W-:Y:S01]  /*3af0*/  FFMA R33, R27, R22, -0.0013887860113754868507 ;  /* 0xbab607ed1b217423 */ /* 0x000fe20000000016 */
[----:B------:R-:W-:-:S02]  /*3b00*/  FSEL R34, R34, 0.041666727513074874878, !P0 ;  /* 0x3d2aaabb22227808 */ /* 0x000fc40004000000 */
[----:B------:R-:W-:Y:S01]  /*3b10*/  LOP3.LUT P1, RZ, R26, 0x2, RZ, 0xc0, !PT ;  /* 0x000000021aff7812 */ /* 0x000fe2000782c0ff */
[----:B------:R-:W-:Y:S01]  /*3b20*/  HFMA2 R26, -RZ, RZ, 1.541015625, -0.052001953125 ;  /* 0x3e2aaaa8ff1a7431 */ /* 0x000fe200000001ff */
[----:B------:R-:W-:Y:S02]  /*3b30*/  FSEL R32, R33, -0.00019574658654164522886, P0 ;  /* 0xb94d415321207808 */ /* 0x000fe40000000000 */
[----:B------:R-:W-:-:S03]  /*3b40*/  FSEL R24, R24, 1, !P0 ;  /* 0x3f80000018187808 */ /* 0x000fc60004000000 */
[----:B------:R-:W-:Y:S01]  /*3b50*/  FFMA R32, R27, R32, R34 ;  /* 0x000000201b207223 */ /* 0x000fe20000000022 */
[----:B------:R-:W-:-:S05]  /*3b60*/  FSEL R26, -R26, -0.4999999701976776123, !P0 ;  /* 0xbeffffff1a1a7808 */ /* 0x000fca0004000100 */
[C---:B------:R-:W-:Y:S01]  /*3b70*/  FFMA R26, R27.reuse, R32, R26 ;  /* 0x000000201b1a7223 */ /* 0x040fe2000000001a */
[----:B------:R-:W-:-:S04]  /*3b80*/  FFMA R27, R27, R24, RZ ;  /* 0x000000181b1b7223 */ /* 0x000fc800000000ff */
[----:B------:R-:W-:-:S04]  /*3b90*/  FFMA R24, R27, R26, R24 ;  /* 0x0000001a1b187223 */ /* 0x000fc80000000018 */
[----:B------:R-:W-:-:S04]  /*3ba0*/  @P1 FADD R24, RZ, -R24 ;  /* 0x80000018ff181221 */ /* 0x000fc80000000000 */
[----:B--2---:R-:W-:-:S04]  /*3bb0*/  FFMA R24, R10, R24, -R25 ;  /* 0x000000180a187223 */ /* 0x004fc80000000819 */
[----:B0-----:R-:W-:-:S05]  /*3bc0*/  FFMA R29, R24, R24, R29 ;  /* 0x00000018181d7223 */ /* 0x001fca000000001d */
[----:B------:R0:W-:Y:S01]  /*3bd0*/  STG.E desc[UR8][R20.64], R29 ;  /* 0x0000001d14007986 */ /* 0x0001e2000c101908 */
[----:B------:R-:W-:Y:S05]  /*3be0*/  @!P2 BRA `(.L_x_36) ;  /* 0x000000040078a947 */ /* 0x000fea0003800000 */
[----:B------:R-:W-:-:S13]  /*3bf0*/  FSETP.NEU.AND P0, PT, |R31|, +INF , PT ;  /* 0x7f8000001f00780b */ /* 0x000fda0003f0d200 */
[----:B------:R-:W-:Y:S01]  /*3c00*/  @!P0 FMUL R28, RZ, R31 ;  /* 0x0000001fff1c8220 */ /* 0x000fe20000400000 */
[----:B------:R-:W-:Y:S01]  /*3c10*/  @!P0 IMAD.MOV.U32 R23, RZ, RZ, RZ ;  /* 0x000000ffff178224 */ /* 0x000fe200078e00ff */
[----:B------:R-:W-:Y:S06]  /*3c20*/  @!P0 BRA `(.L_x_36) ;  /* 0x0000000400688947 */ /* 0x000fec0003800000 */
[----:B------:R-:W-:Y:S01]  /*3c30*/  IMAD.SHL.U32 R23, R31, 0x100, RZ ;  /* 0x000001001f177824 */ /* 0x000fe200078e00ff */
[----:B------:R-:W-:Y:S01]  /*3c40*/  MOV R28, RZ ;  /* 0x000000ff001c7202 */ /* 0x000fe20000000f00 */
[----:B------:R-:W-:Y:S01]  /*3c50*/  IMAD.MOV.U32 R33, RZ, RZ, RZ ;  /* 0x000000ffff217224 */ /* 0x000fe200078e00ff */
[----:B------:R-:W1:Y:S02]  /*3c60*/  LDCU.64 UR6, c[0x4][URZ] ;  /* 0x01000000ff0677ac */ /* 0x000e640008000a00 */
[----:B------:R-:W-:Y:S01]  /*3c70*/  LOP3.LUT R35, R23, 0x80000000, RZ, 0xfc, !PT ;  /* 0x8000000017237812 */ /* 0x000fe200078efcff */
[----:B------:R-:W-:Y:S01]  /*3c80*/  UMOV UR5, URZ ;  /* 0x000000ff00057c82 */ /* 0x000fe20008000000 */
[----:B------:R-:W-:-:S05]  /*3c90*/  UMOV UR4, URZ ;  /* 0x000000ff00047c82 */ /* 0x000fca0008000000 */
.L_x_37:
        /* <DEDUP_REMOVED lines=18> */
[-C--:B------:R-:W-:Y:S01]  /*3dc0*/  @P1 MOV R8, R23.reuse ;  /* 0x0000001700081202 */ /* 0x080fe20000000f00 */
[--C-:B------:R-:W-:Y:S01]  /*3dd0*/  @P2 IMAD.MOV.U32 R7, RZ, RZ, R23.reuse ;  /* 0x000000ffff072224 */ /* 0x100fe200078e0017 */
[----:B------:R-:W-:Y:S01]  /*3de0*/  @P5 MOV R4, R23 ;  /* 0x0000001700045202 */ /* 0x000fe20000000f00 */
        /* <DEDUP_REMOVED lines=16> */
[----:B------:R-:W-:Y:S02]  /*3ef0*/  @P3 MOV R23, R9 ;  /* 0x0000000900173202 */ /* 0x000fe40000000f00 */
[C---:B------:R-:W-:Y:S01]  /*3f00*/  ISETP.EQ.AND P3, PT, R26.reuse, -0x4, PT ;  /* 0xfffffffc1a00780c */ /* 0x040fe20003f62270 */
[----:B------:R-:W-:Y:S02]  /*3f10*/  @P4 IMAD.MOV.U32 R24, RZ, RZ, R9 ;  /* 0x000000ffff184224 */ /* 0x000fe400078e0009 */
[--C-:B------:R-:W-:Y:S01]  /*3f20*/  @P4 IMAD.MOV.U32 R23, RZ, RZ, R8.reuse ;  /* 0x000000ffff174224 */ /* 0x100fe200078e0008 */
[----:B------:R-:W-:Y:S01]  /*3f30*/  ISETP.EQ.AND P4, PT, R26, 0x4, PT ;  /* 0x000000041a00780c */ /* 0x000fe20003f82270 */
[----:B------:R-:W-:Y:S01]  /*3f40*/  @P2 IMAD.MOV.U32 R24, RZ, RZ, R8 ;  /* 0x000000ffff182224 */ /* 0x000fe200078e0008 */
[----:B------:R-:W-:Y:S01]  /*3f50*/  @P2 MOV R23, R7 ;  /* 0x0000000700172202 */ /* 0x000fe20000000f00 */
[----:B------:R-:W-:Y:S02]  /*3f60*/  @P1 IMAD.MOV.U32 R24, RZ, RZ, R7 ;  /* 0x000000ffff181224 */ /* 0x000fe400078e0007 */
[--C-:B------:R-:W-:Y:S01]  /*3f70*/  @P1 IMAD.MOV.U32 R23, RZ, RZ, R6.reuse ;  /* 0x000000ffff171224 */ /* 0x100fe200078e0006 */
[----:B------:R-:W-:Y:S01]  /*3f80*/  @P0 MOV R23, R5 ;  /* 0x0000000500170202 */ /* 0x000fe20000000f00 */
[----:B------:R-:W-:-:S02]  /*3f90*/  @P0 IMAD.MOV.U32 R24, RZ, RZ, R6 ;  /* 0x000000ffff180224 */ /* 0x000fc400078e0006 */
        /* <DEDUP_REMOVED lines=16> */
.L_x_39:
[----:B------:R-:W-:Y:S05]  /*40a0*/  BSYNC.RECONVERGENT B1 ;  /* 0x0000000000017941 */ /* 0x000fea0003800200 */
.L_x_38:
[C---:B------:R-:W-:Y:S01]  /*40b0*/  SHF.L.W.U32.HI R8, R24.reuse, 0x2, R23 ;  /* 0x0000000218087819 */ /* 0x040fe20000010e17 */
[----:B------:R-:W-:Y:S01]  /*40c0*/  UMOV UR4, 0x54442d19 ;  /* 0x54442d1900047882 */ /* 0x000fe20000000000 */
[----:B------:R-:W-:Y:S01]  /*40d0*/  SHF.L.U32 R6, R24, 0x2, RZ ;  /* 0x0000000218067819 */ /* 0x000fe200000006ff */
[----:B------:R-:W-:Y:S01]  /*40e0*/  UMOV UR5, 0x3bf921fb ;  /* 0x3bf921fb00057882 */ /* 0x000fe20000000000 */
[----:B------:R-:W-:Y:S02]  /*40f0*/  SHF.R.S32.HI R5, RZ, 0x1f, R8 ;  /* 0x0000001fff057819 */ /* 0x000fe40000011408 */
[----:B------:R-:W-:Y:S02]  /*4100*/  ISETP.GE.AND P1, PT, R31, RZ, PT ;  /* 0x000000ff1f00720c */ /* 0x000fe40003f26270 */
[C---:B------:R-:W-:Y:S02]  /*4110*/  LOP3.LUT R6, R5.reuse, R6, RZ, 0x3c, !PT ;  /* 0x0000000605067212 */ /* 0x040fe400078e3cff */
[----:B------:R-:W-:-:S02]  /*4120*/  LOP3.LUT R7, R5, R8, RZ, 0x3c, !PT ;  /* 0x0000000805077212 */ /* 0x000fc400078e3cff */
[----:B------:R-:W-:Y:S02]  /*4130*/  SHF.R.U32.HI R23, RZ, 0x1e, R23 ;  /* 0x0000001eff177819 */ /* 0x000fe40000011617 */
[----:B------:R-:W1:Y:S01]  /*4140*/  I2F.F64.S64 R4, R6 ;  /* 0x0000000600047312 */ /* 0x000e620000301c00 */
[C---:B------:R-:W-:Y:S02]  /*4150*/  LOP3.LUT R31, R8.reuse, R31, RZ, 0x3c, !PT ;  /* 0x0000001f081f7212 */ /* 0x040fe400078e3cff */
[----:B------:R-:W-:Y:S02]  /*4160*/  LEA.HI R23, R8, R23, RZ, 0x1 ;  /* 0x0000001708177211 */ /* 0x000fe400078f08ff */
[----:B------:R-:W-:-:S03]  /*4170*/  ISETP.GE.AND P0, PT, R31, RZ, PT ;  /* 0x000000ff1f00720c */ /* 0x000fc60003f06270 */
[----:B------:R-:W-:-:S04]  /*4180*/  IMAD.MOV R8, RZ, RZ, -R23 ;  /* 0x000000ffff087224 */ /* 0x000fc800078e0a17 */
[----:B------:R-:W-:Y:S01]  /*4190*/  @!P1 IMAD.MOV.U32 R23, RZ, RZ, R8 ;  /* 0x000000ffff179224 */ /* 0x000fe200078e0008 */
[----:B-1----:R-:W-:-:S10]  /*41a0*/  DMUL R4, R4, UR4 ;  /* 0x0000000404047c28 */ /* 0x002fd40008000000 */
[----:B------:R-:W1:Y:S02]  /*41b0*/  F2F.F32.F64 R4, R4 ;  /* 0x0000000400047310 */ /* 0x000e640000301000 */
[----:B-1----:R-:W-:-:S07]  /*41c0*/  FSEL R28, -R4, R4, !P0 ;  /* 0x00000004041c7208 */ /* 0x002fce0004000100 */
.L_x_36:
[----:B------:R-:W-:Y:S05]  /*41d0*/  BSYNC.RECONVERGENT B0 ;  /* 0x0000000000007941 */ /* 0x000fea0003800200 */
.L_x_35:
[----:B------:R-:W-:-:S04]  /*41e0*/  IMAD.U32 R5, RZ, RZ, UR12 ;  /* 0x0000000cff057e24 */ /* 0x000fc8000f8e00ff */
[----:B------:R-:W-:-:S06]  /*41f0*/  IMAD.WIDE R4, R5, 0x4, R2 ;  /* 0x0000000405047825 */ /* 0x000fcc00078e0202 */
[----:B------:R-:W2:Y:S01]  /*4200*/  LDG.E R5, desc[UR8][R4.64] ;  /* 0x0000000804057981 */ /* 0x000ea2000c1e1900 */
[----:B------:R-:W-:Y:S01]  /*4210*/  FMUL R7, R28, R28 ;  /* 0x0000001c1c077220 */ /* 0x000fe20000400000 */
[C---:B------:R-:W-:Y:S02]  /*4220*/  LOP3.LUT R2, R23.reuse, 0x1, RZ, 0xc0, !PT ;  /* 0x0000000117027812 */ /* 0x040fe400078ec0ff */
[----:B------:R-:W-:Y:S01]  /*4230*/  LOP3.LUT P1, RZ, R23, 0x2, RZ, 0xc0, !PT ;  /* 0x0000000217ff7812 */ /* 0x000fe2000782c0ff */
[----:B------:R-:W-:Y:S01]  /*4240*/  FFMA R22, R7, R22, -0.0013887860113754868507 ;  /* 0xbab607ed07167423 */ /* 0x000fe20000000016 */
[----:B------:R-:W-:Y:S02]  /*4250*/  ISETP.NE.U32.AND P0, PT, R2, 0x1, PT ;  /* 0x000000010200780c */ /* 0x000fe40003f05070 */
[----:B------:R-:W1:Y:S02]  /*4260*/  LDC.64 R2, c[0x0][0x3b0] ;  /* 0x0000ec00ff027b82 */ /* 0x000e640000000a00 */
[----:B------:R-:W-:-:S02]  /*4270*/  FSEL R0, R0, 0.0083327032625675201416, !P0 ;  /* 0x3c0885e400007808 */ /* 0x000fc40004000000 */
[----:B------:R-:W-:Y:S02]  /*4280*/  FSEL R22, R22, -0.00019574658654164522886, !P0 ;  /* 0xb94d415316167808 */ /* 0x000fe40004000000 */
[----:B------:R-:W-:Y:S02]  /*4290*/  FSEL R6, -R11, -0.16666662693023681641, !P0 ;  /* 0xbe2aaaa80b067808 */ /* 0x000fe40004000100 */
[----:B------:R-:W-:Y:S01]  /*42a0*/  FSEL R28, R28, 1, P0 ;  /* 0x3f8000001c1c7808 */ /* 0x000fe20000000000 */
[----:B------:R-:W-:-:S04]  /*42b0*/  FFMA R0, R7, R22, R0 ;  /* 0x0000001607007223 */ /* 0x000fc80000000000 */
[C---:B------:R-:W-:Y:S01]  /*42c0*/  FFMA R0, R7.reuse, R0, R6 ;  /* 0x0000000007007223 */ /* 0x040fe20000000006 */
[----:B------:R-:W-:-:S04]  /*42d0*/  FFMA R7, R7, R28, RZ ;  /* 0x0000001c07077223 */ /* 0x000fc800000000ff */
[----:B------:R-:W-:-:S04]  /*42e0*/  FFMA R7, R7, R0, R28 ;  /* 0x0000000007077223 */ /* 0x000fc8000000001c */
[----:B------:R-:W-:Y:S01]  /*42f0*/  @P1 FADD R7, RZ, -R7 ;  /* 0x80000007ff071221 */ /* 0x000fe20000000000 */
[----:B-1----:R-:W-:-:S04]  /*4300*/  IMAD.WIDE R2, R30, 0x4, R2 ;  /* 0x000000041e027825 */ /* 0x002fc800078e0202 */
[----:B--2---:R-:W-:-:S04]  /*4310*/  FFMA R10, R10, R7, -R5 ;  /* 0x000000070a0a7223 */ /* 0x004fc80000000805 */
[----:B0-----:R-:W-:-:S05]  /*4320*/  FFMA R29, R10, R10, R29 ;  /* 0x0000000a0a1d7223 */ /* 0x001fca000000001d */
[----:B------:R0:W-:Y:S04]  /*4330*/  STG.E desc[UR8][R20.64], R29 ;  /* 0x0000001d14007986 */ /* 0x0001e8000c101908 */
[----:B------:R-:W2:Y:S02]  /*4340*/  LDG.E R0, desc[UR8][R2.64] ;  /* 0x0000000802007981 */ /* 0x000ea4000c1e1900 */
[----:B--2---:R-:W-:-:S13]  /*4350*/  FSETP.GEU.AND P0, PT, R29, R0, PT ;  /* 0x000000001d00720b */ /* 0x004fda0003f0e000 */
[----:B0-----:R-:W-:Y:S05]  /*4360*/  @P0 EXIT ;  /* 0x000000000000094d */ /* 0x001fea0003800000 */
[----:B------:R-:W2:Y:S01]  /*4370*/  LDG.E R13, desc[UR8][R12.64] ;  /* 0x000000080c0d7981 */ /* 0x000ea2000c1e1900 */
[----:B------:R-:W0:Y:S02]  /*4380*/  LDC.64 R4, c[0x0][0x3a0] ;  /* 0x0000e800ff047b82 */ /* 0x000e240000000a00 */
[----:B0-----:R-:W-:-:S05]  /*4390*/  IMAD.WIDE R30, R30, 0x4, R4 ;  /* 0x000000041e1e7825 */ /* 0x001fca00078e0204 */
[----:B--2---:R-:W-:Y:S04]  /*43a0*/  STG.E desc[UR8][R30.64], R13 ;  /* 0x0000000d1e007986 */ /* 0x004fe8000c101908 */
[----:B------:R-:W2:Y:S01]  /*43b0*/  LDG.E R15, desc[UR8][R14.64] ;  /* 0x000000080e0f7981 */ /* 0x000ea2000c1e1900 */
[----:B------:R-:W-:-:S05]  /*43c0*/  MOV R5, UR12 ;  /* 0x0000000c00057c02 */ /* 0x000fca0008000f00 */
[----:B------:R-:W-:-:S05]  /*43d0*/  IMAD.WIDE R4, R5, 0x4, R30 ;  /* 0x0000000405047825 */ /* 0x000fca00078e021e */
[----:B--2---:R-:W-:Y:S04]  /*43e0*/  STG.E desc[UR8][R4.64], R15 ;  /* 0x0000000f04007986 */ /* 0x004fe8000c101908 */
[----:B------:R-:W2:Y:S01]  /*43f0*/  LDG.E R17, desc[UR8][R16.64] ;  /* 0x0000000810117981 */ /* 0x000ea2000c1e1900 */
[----:B------:R-:W-:-:S04]  /*4400*/  IMAD.U32 R7, RZ, RZ, UR12 ;  /* 0x0000000cff077e24 */ /* 0x000fc8000f8e00ff */
[----:B------:R-:W-:-:S05]  /*4410*/  IMAD.WIDE R6, R7, 0x4, R4 ;  /* 0x0000000407067825 */ /* 0x000fca00078e0204 */
[----:B--2---:R-:W-:Y:S04]  /*4420*/  STG.E desc[UR8][R6.64], R17 ;  /* 0x0000001106007986 */ /* 0x004fe8000c101908 */
[----:B------:R-:W2:Y:S01]  /*4430*/  LDG.E R19, desc[UR8][R18.64] ;  /* 0x0000000812137981 */ /* 0x000ea2000c1e1900 */
[----:B------:R-:W-:-:S04]  /*4440*/  IMAD.U32 R9, RZ, RZ, UR12 ;  /* 0x0000000cff097e24 */ /* 0x000fc8000f8e00ff */
[----:B------:R-:W-:-:S05]  /*4450*/  IMAD.WIDE R8, R9, 0x4, R6 ;  /* 0x0000000409087825 */ /* 0x000fca00078e0206 */
[----:B--2---:R-:W-:Y:S04]  /*4460*/  STG.E desc[UR8][R8.64], R19 ;  /* 0x0000001308007986 */ /* 0x004fe8000c101908 */
[----:B------:R-:W2:Y:S04]  /*4470*/  LDG.E R21, desc[UR8][R20.64] ;  /* 0x0000000814157981 */ /* 0x000ea8000c1e1900 */
[----:B--2---:R-:W-:Y:S01]  /*4480*/  STG.E desc[UR8][R2.64], R21 ;  /* 0x0000001502007986 */ /* 0x004fe2000c101908 */
[----:B------:R-:W-:Y:S05]  /*4490*/  EXIT ;  /* 0x000000000000794d */ /* 0x000fea0003800000 */
.L_x_40:
[----:B------:R-:W-:-:S00]  /*44a0*/  BRA `(.L_x_40) ;  /* 0xfffffffc00fc7947 */ /* 0x000fc0000383ffff */
[----:B------:R-:W-:-:S00]  /*44b0*/  NOP ;  /* 0x0000000000007918 */ /* 0x000fc00000000000 */
        /* <DEDUP_REMOVED lines=12> */
.L_x_41:


//--------------------- .nv.global.init           --------------------------
	.section	.nv.global.init,"aw",@progbits
	.align	4
.nv.global.init:
	.type		__cudart_i2opi_f,@object
	.size		__cudart_i2opi_f,(.L_0 - __cudart_i2opi_f)
__cudart_i2opi_f:
        /*0000*/ 	.byte	0x41, 0x90, 0x43, 0x3c, 0x99, 0x95, 0x62, 0xdb, 0xc0, 0xdd, 0x34, 0xf5, 0xd1, 0x57, 0x27, 0xfc
        /*0010*/ 	.byte	0x29, 0x15, 0x44, 0x4e, 0x6e, 0x83, 0xf9, 0xa2
.L_0:


//--------------------- .nv.shared.reserved.0     --------------------------
	.section	.nv.shared.reserved.0,"aw",@nobits
	.weak		__nv_reservedSMEM_offset_0_alias
	.size		__nv_reservedSMEM_offset_0_alias, 0, 64
	.other		__nv_reservedSMEM_offset_0_alias,@"STO_CUDA_RESERVED_SHARED STV_DEFAULT"
__nv_reservedSMEM_offset_0_alias:
	.zero		0
	.zero		64


//--------------------- .nv.constant0.k_search_step_4_0_9_f_enc_vel_f --------------------------
	.section	.nv.constant0.k_search_step_4_0_9_f_enc_vel_f,"a",@progbits
	.sectionflags	@""
	.align	4
.nv.constant0.k_search_step_4_0_9_f_enc_vel_f:
	.zero		964


//--------------------- SYMBOLS --------------------------

	.type		.nv.reservedSmem.offset0,@object
	.size		.nv.reservedSmem.offset0,0x4
